//
// Generated by NVIDIA NVVM Compiler
//
// Compiler Build ID: CL-36424714
// Cuda compilation tools, release 13.0, V13.0.88
// Based on NVVM 20.0.0
//

.version 9.0
.target sm_100
.address_size 64

	// .globl	_ZN7adaattn7kernels14av_gemm_kernelIfEEvPKT_S4_PS2_iiii
// _ZZN7adaattn7kernels14av_gemm_kernelIfEEvPKT_S4_PS2_iiiiE9attn_tile has been demoted
// _ZZN7adaattn7kernels14av_gemm_kernelIfEEvPKT_S4_PS2_iiiiE6v_tile has been demoted
// _ZZN7adaattn7kernels14av_gemm_kernelI6__halfEEvPKT_S5_PS3_iiiiE9attn_tile has been demoted
// _ZZN7adaattn7kernels14av_gemm_kernelI6__halfEEvPKT_S5_PS3_iiiiE6v_tile has been demoted

.visible .entry _ZN7adaattn7kernels14av_gemm_kernelIfEEvPKT_S4_PS2_iiii(
	.param .u64 .ptr .align 1 _ZN7adaattn7kernels14av_gemm_kernelIfEEvPKT_S4_PS2_iiii_param_0,
	.param .u64 .ptr .align 1 _ZN7adaattn7kernels14av_gemm_kernelIfEEvPKT_S4_PS2_iiii_param_1,
	.param .u64 .ptr .align 1 _ZN7adaattn7kernels14av_gemm_kernelIfEEvPKT_S4_PS2_iiii_param_2,
	.param .u32 _ZN7adaattn7kernels14av_gemm_kernelIfEEvPKT_S4_PS2_iiii_param_3,
	.param .u32 _ZN7adaattn7kernels14av_gemm_kernelIfEEvPKT_S4_PS2_iiii_param_4,
	.param .u32 _ZN7adaattn7kernels14av_gemm_kernelIfEEvPKT_S4_PS2_iiii_param_5,
	.param .u32 _ZN7adaattn7kernels14av_gemm_kernelIfEEvPKT_S4_PS2_iiii_param_6
)
{
	.reg .pred 	%p<12>;
	.reg .b32 	%r<52>;
	.reg .b32 	%f<111>;
	.reg .b64 	%rd<13>;
	// demoted variable
	.shared .align 4 .b8 _ZZN7adaattn7kernels14av_gemm_kernelIfEEvPKT_S4_PS2_iiiiE9attn_tile[8192];
	// demoted variable
	.shared .align 4 .b8 _ZZN7adaattn7kernels14av_gemm_kernelIfEEvPKT_S4_PS2_iiiiE6v_tile[8192];
	ld.param.u64 	%rd4, [_ZN7adaattn7kernels14av_gemm_kernelIfEEvPKT_S4_PS2_iiii_param_0];
	ld.param.u64 	%rd5, [_ZN7adaattn7kernels14av_gemm_kernelIfEEvPKT_S4_PS2_iiii_param_1];
	ld.param.u64 	%rd6, [_ZN7adaattn7kernels14av_gemm_kernelIfEEvPKT_S4_PS2_iiii_param_2];
	ld.param.u32 	%r26, [_ZN7adaattn7kernels14av_gemm_kernelIfEEvPKT_S4_PS2_iiii_param_4];
	ld.param.u32 	%r27, [_ZN7adaattn7kernels14av_gemm_kernelIfEEvPKT_S4_PS2_iiii_param_5];
	ld.param.u32 	%r28, [_ZN7adaattn7kernels14av_gemm_kernelIfEEvPKT_S4_PS2_iiii_param_6];
	mov.u32 	%r29, %ctaid.x;
	mov.u32 	%r30, %ctaid.y;
	mov.u32 	%r1, %ctaid.z;
	div.s32 	%r2, %r1, %r27;
	mul.lo.s32 	%r31, %r2, %r27;
	sub.s32 	%r3, %r1, %r31;
	mov.u32 	%r47, %tid.x;
	mov.u32 	%r49, %tid.y;
	shl.b32 	%r32, %r30, 6;
	add.s32 	%r6, %r32, %r49;
	shl.b32 	%r7, %r29, 6;
	add.s32 	%r8, %r7, %r47;
	setp.lt.s32 	%p1, %r26, 1;
	mov.f32 	%f110, 0f00000000;
	@%p1 bra 	$L__BB0_7;
	shl.b32 	%r34, %r49, 7;
	mov.u32 	%r35, _ZZN7adaattn7kernels14av_gemm_kernelIfEEvPKT_S4_PS2_iiiiE9attn_tile;
	add.s32 	%r9, %r35, %r34;
	shl.b32 	%r36, %r47, 2;
	add.s32 	%r10, %r9, %r36;
	mad.lo.s32 	%r37, %r26, %r1, %r6;
	shl.b32 	%r38, %r49, 8;
	mov.u32 	%r39, _ZZN7adaattn7kernels14av_gemm_kernelIfEEvPKT_S4_PS2_iiiiE6v_tile;
	add.s32 	%r12, %r39, %r36;
	add.s32 	%r11, %r12, %r38;
	mad.lo.s32 	%r40, %r2, %r26, %r49;
	mad.lo.s32 	%r41, %r27, %r40, %r3;
	mad.lo.s32 	%r42, %r28, %r41, %r47;
	add.s32 	%r50, %r42, %r7;
	mul.lo.s32 	%r43, %r28, %r27;
	shl.b32 	%r14, %r43, 5;
	mad.lo.s32 	%r48, %r37, %r26, %r47;
	cvta.to.global.u64 	%rd1, %rd4;
	cvta.to.global.u64 	%rd2, %rd5;
	mov.f32 	%f110, 0f00000000;
	mov.b32 	%r51, 0;
$L__BB0_2:
	setp.ge.u32 	%p2, %r6, %r26;
	mul.wide.s32 	%rd7, %r48, 4;
	add.s64 	%rd3, %rd1, %rd7;
	setp.ge.s32 	%p3, %r47, %r26;
	mov.f32 	%f108, 0f00000000;
	or.pred  	%p4, %p2, %p3;
	@%p4 bra 	$L__BB0_4;
	ld.global.nc.f32 	%f108, [%rd3];
$L__BB0_4:
	setp.ge.s32 	%p5, %r8, %r28;
	st.shared.f32 	[%r10], %f108;
	setp.ge.s32 	%p6, %r49, %r26;
	mov.f32 	%f109, 0f00000000;
	or.pred  	%p7, %p6, %p5;
	@%p7 bra 	$L__BB0_6;
	mul.wide.s32 	%rd8, %r50, 4;
	add.s64 	%rd9, %rd2, %rd8;
	ld.global.nc.f32 	%f109, [%rd9];
$L__BB0_6:
	st.shared.f32 	[%r11], %f109;
	bar.sync 	0;
	ld.shared.f32 	%f12, [%r9];
	ld.shared.f32 	%f13, [%r12];
	fma.rn.f32 	%f14, %f12, %f13, %f110;
	ld.shared.f32 	%f15, [%r9+4];
	ld.shared.f32 	%f16, [%r12+256];
	fma.rn.f32 	%f17, %f15, %f16, %f14;
	ld.shared.f32 	%f18, [%r9+8];
	ld.shared.f32 	%f19, [%r12+512];
	fma.rn.f32 	%f20, %f18, %f19, %f17;
	ld.shared.f32 	%f21, [%r9+12];
	ld.shared.f32 	%f22, [%r12+768];
	fma.rn.f32 	%f23, %f21, %f22, %f20;
	ld.shared.f32 	%f24, [%r9+16];
	ld.shared.f32 	%f25, [%r12+1024];
	fma.rn.f32 	%f26, %f24, %f25, %f23;
	ld.shared.f32 	%f27, [%r9+20];
	ld.shared.f32 	%f28, [%r12+1280];
	fma.rn.f32 	%f29, %f27, %f28, %f26;
	ld.shared.f32 	%f30, [%r9+24];
	ld.shared.f32 	%f31, [%r12+1536];
	fma.rn.f32 	%f32, %f30, %f31, %f29;
	ld.shared.f32 	%f33, [%r9+28];
	ld.shared.f32 	%f34, [%r12+1792];
	fma.rn.f32 	%f35, %f33, %f34, %f32;
	ld.shared.f32 	%f36, [%r9+32];
	ld.shared.f32 	%f37, [%r12+2048];
	fma.rn.f32 	%f38, %f36, %f37, %f35;
	ld.shared.f32 	%f39, [%r9+36];
	ld.shared.f32 	%f40, [%r12+2304];
	fma.rn.f32 	%f41, %f39, %f40, %f38;
	ld.shared.f32 	%f42, [%r9+40];
	ld.shared.f32 	%f43, [%r12+2560];
	fma.rn.f32 	%f44, %f42, %f43, %f41;
	ld.shared.f32 	%f45, [%r9+44];
	ld.shared.f32 	%f46, [%r12+2816];
	fma.rn.f32 	%f47, %f45, %f46, %f44;
	ld.shared.f32 	%f48, [%r9+48];
	ld.shared.f32 	%f49, [%r12+3072];
	fma.rn.f32 	%f50, %f48, %f49, %f47;
	ld.shared.f32 	%f51, [%r9+52];
	ld.shared.f32 	%f52, [%r12+3328];
	fma.rn.f32 	%f53, %f51, %f52, %f50;
	ld.shared.f32 	%f54, [%r9+56];
	ld.shared.f32 	%f55, [%r12+3584];
	fma.rn.f32 	%f56, %f54, %f55, %f53;
	ld.shared.f32 	%f57, [%r9+60];
	ld.shared.f32 	%f58, [%r12+3840];
	fma.rn.f32 	%f59, %f57, %f58, %f56;
	ld.shared.f32 	%f60, [%r9+64];
	ld.shared.f32 	%f61, [%r12+4096];
	fma.rn.f32 	%f62, %f60, %f61, %f59;
	ld.shared.f32 	%f63, [%r9+68];
	ld.shared.f32 	%f64, [%r12+4352];
	fma.rn.f32 	%f65, %f63, %f64, %f62;
	ld.shared.f32 	%f66, [%r9+72];
	ld.shared.f32 	%f67, [%r12+4608];
	fma.rn.f32 	%f68, %f66, %f67, %f65;
	ld.shared.f32 	%f69, [%r9+76];
	ld.shared.f32 	%f70, [%r12+4864];
	fma.rn.f32 	%f71, %f69, %f70, %f68;
	ld.shared.f32 	%f72, [%r9+80];
	ld.shared.f32 	%f73, [%r12+5120];
	fma.rn.f32 	%f74, %f72, %f73, %f71;
	ld.shared.f32 	%f75, [%r9+84];
	ld.shared.f32 	%f76, [%r12+5376];
	fma.rn.f32 	%f77, %f75, %f76, %f74;
	ld.shared.f32 	%f78, [%r9+88];
	ld.shared.f32 	%f79, [%r12+5632];
	fma.rn.f32 	%f80, %f78, %f79, %f77;
	ld.shared.f32 	%f81, [%r9+92];
	ld.shared.f32 	%f82, [%r12+5888];
	fma.rn.f32 	%f83, %f81, %f82, %f80;
	ld.shared.f32 	%f84, [%r9+96];
	ld.shared.f32 	%f85, [%r12+6144];
	fma.rn.f32 	%f86, %f84, %f85, %f83;
	ld.shared.f32 	%f87, [%r9+100];
	ld.shared.f32 	%f88, [%r12+6400];
	fma.rn.f32 	%f89, %f87, %f88, %f86;
	ld.shared.f32 	%f90, [%r9+104];
	ld.shared.f32 	%f91, [%r12+6656];
	fma.rn.f32 	%f92, %f90, %f91, %f89;
	ld.shared.f32 	%f93, [%r9+108];
	ld.shared.f32 	%f94, [%r12+6912];
	fma.rn.f32 	%f95, %f93, %f94, %f92;
	ld.shared.f32 	%f96, [%r9+112];
	ld.shared.f32 	%f97, [%r12+7168];
	fma.rn.f32 	%f98, %f96, %f97, %f95;
	ld.shared.f32 	%f99, [%r9+116];
	ld.shared.f32 	%f100, [%r12+7424];
	fma.rn.f32 	%f101, %f99, %f100, %f98;
	ld.shared.f32 	%f102, [%r9+120];
	ld.shared.f32 	%f103, [%r12+7680];
	fma.rn.f32 	%f104, %f102, %f103, %f101;
	ld.shared.f32 	%f105, [%r9+124];
	ld.shared.f32 	%f106, [%r12+7936];
	fma.rn.f32 	%f110, %f105, %f106, %f104;
	bar.sync 	0;
	add.s32 	%r51, %r51, 32;
	add.s32 	%r50, %r50, %r14;
	add.s32 	%r49, %r49, 32;
	add.s32 	%r48, %r48, 32;
	add.s32 	%r47, %r47, 32;
	setp.lt.s32 	%p8, %r51, %r26;
	@%p8 bra 	$L__BB0_2;
$L__BB0_7:
	setp.ge.s32 	%p9, %r6, %r26;
	setp.ge.s32 	%p10, %r8, %r28;
	or.pred  	%p11, %p9, %p10;
	@%p11 bra 	$L__BB0_9;
	mad.lo.s32 	%r44, %r2, %r26, %r6;
	mad.lo.s32 	%r45, %r44, %r27, %r3;
	mad.lo.s32 	%r46, %r45, %r28, %r8;
	cvta.to.global.u64 	%rd10, %rd6;
	mul.wide.s32 	%rd11, %r46, 4;
	add.s64 	%rd12, %rd10, %rd11;
	st.global.f32 	[%rd12], %f110;
$L__BB0_9:
	ret;

}
	// .globl	_ZN7adaattn7kernels14av_gemm_kernelI6__halfEEvPKT_S5_PS3_iiii
.visible .entry _ZN7adaattn7kernels14av_gemm_kernelI6__halfEEvPKT_S5_PS3_iiii(
	.param .u64 .ptr .align 1 _ZN7adaattn7kernels14av_gemm_kernelI6__halfEEvPKT_S5_PS3_iiii_param_0,
	.param .u64 .ptr .align 1 _ZN7adaattn7kernels14av_gemm_kernelI6__halfEEvPKT_S5_PS3_iiii_param_1,
	.param .u64 .ptr .align 1 _ZN7adaattn7kernels14av_gemm_kernelI6__halfEEvPKT_S5_PS3_iiii_param_2,
	.param .u32 _ZN7adaattn7kernels14av_gemm_kernelI6__halfEEvPKT_S5_PS3_iiii_param_3,
	.param .u32 _ZN7adaattn7kernels14av_gemm_kernelI6__halfEEvPKT_S5_PS3_iiii_param_4,
	.param .u32 _ZN7adaattn7kernels14av_gemm_kernelI6__halfEEvPKT_S5_PS3_iiii_param_5,
	.param .u32 _ZN7adaattn7kernels14av_gemm_kernelI6__halfEEvPKT_S5_PS3_iiii_param_6
)
{
	.reg .pred 	%p<12>;
	.reg .b16 	%rs<76>;
	.reg .b32 	%r<54>;
	.reg .b32 	%f<104>;
	.reg .b64 	%rd<13>;
	// demoted variable
	.shared .align 2 .b8 _ZZN7adaattn7kernels14av_gemm_kernelI6__halfEEvPKT_S5_PS3_iiiiE9attn_tile[4096];
	// demoted variable
	.shared .align 2 .b8 _ZZN7adaattn7kernels14av_gemm_kernelI6__halfEEvPKT_S5_PS3_iiiiE6v_tile[4096];
	ld.param.u64 	%rd4, [_ZN7adaattn7kernels14av_gemm_kernelI6__halfEEvPKT_S5_PS3_iiii_param_0];
	ld.param.u64 	%rd5, [_ZN7adaattn7kernels14av_gemm_kernelI6__halfEEvPKT_S5_PS3_iiii_param_1];
	ld.param.u64 	%rd6, [_ZN7adaattn7kernels14av_gemm_kernelI6__halfEEvPKT_S5_PS3_iiii_param_2];
	ld.param.u32 	%r26, [_ZN7adaattn7kernels14av_gemm_kernelI6__halfEEvPKT_S5_PS3_iiii_param_4];
	ld.param.u32 	%r27, [_ZN7adaattn7kernels14av_gemm_kernelI6__halfEEvPKT_S5_PS3_iiii_param_5];
	ld.param.u32 	%r28, [_ZN7adaattn7kernels14av_gemm_kernelI6__halfEEvPKT_S5_PS3_iiii_param_6];
	mov.u32 	%r29, %ctaid.x;
	mov.u32 	%r30, %ctaid.y;
	mov.u32 	%r1, %ctaid.z;
	div.s32 	%r2, %r1, %r27;
	mul.lo.s32 	%r31, %r2, %r27;
	sub.s32 	%r3, %r1, %r31;
	mov.u32 	%r49, %tid.x;
	mov.u32 	%r51, %tid.y;
	shl.b32 	%r32, %r30, 6;
	add.s32 	%r6, %r32, %r51;
	shl.b32 	%r7, %r29, 6;
	add.s32 	%r8, %r7, %r49;
	setp.lt.s32 	%p1, %r26, 1;
	mov.f32 	%f103, 0f00000000;
	@%p1 bra 	$L__BB1_9;
	shl.b32 	%r34, %r51, 6;
	mov.u32 	%r35, _ZZN7adaattn7kernels14av_gemm_kernelI6__halfEEvPKT_S5_PS3_iiiiE9attn_tile;
	add.s32 	%r9, %r35, %r34;
	shl.b32 	%r36, %r49, 1;
	add.s32 	%r10, %r9, %r36;
	mad.lo.s32 	%r37, %r26, %r1, %r6;
	shl.b32 	%r38, %r51, 7;
	mov.u32 	%r39, _ZZN7adaattn7kernels14av_gemm_kernelI6__halfEEvPKT_S5_PS3_iiiiE6v_tile;
	add.s32 	%r12, %r39, %r36;
	add.s32 	%r11, %r12, %r38;
	mad.lo.s32 	%r40, %r2, %r26, %r51;
	mad.lo.s32 	%r41, %r27, %r40, %r3;
	mad.lo.s32 	%r42, %r28, %r41, %r49;
	add.s32 	%r52, %r42, %r7;
	mul.lo.s32 	%r43, %r28, %r27;
	shl.b32 	%r14, %r43, 5;
	mad.lo.s32 	%r50, %r37, %r26, %r49;
	cvta.to.global.u64 	%rd1, %rd4;
	cvta.to.global.u64 	%rd2, %rd5;
	mov.f32 	%f103, 0f00000000;
	mov.b32 	%r53, 0;
$L__BB1_2:
	setp.ge.u32 	%p2, %r6, %r26;
	mul.wide.s32 	%rd7, %r50, 2;
	add.s64 	%rd3, %rd1, %rd7;
	setp.ge.s32 	%p3, %r49, %r26;
	or.pred  	%p4, %p2, %p3;
	@%p4 bra 	$L__BB1_4;
	ld.global.nc.u16 	%rs74, [%rd3];
	bra.uni 	$L__BB1_5;
$L__BB1_4:
	mov.b32 	%r44, 0;
	// begin inline asm
	cvt.rn.f16.s32 %rs74, %r44;
	// end inline asm
$L__BB1_5:
	setp.ge.s32 	%p5, %r8, %r28;
	st.shared.u16 	[%r10], %rs74;
	setp.ge.s32 	%p6, %r51, %r26;
	or.pred  	%p7, %p6, %p5;
	@%p7 bra 	$L__BB1_7;
	mul.wide.s32 	%rd8, %r52, 2;
	add.s64 	%rd9, %rd2, %rd8;
	ld.global.nc.u16 	%rs75, [%rd9];
	bra.uni 	$L__BB1_8;
$L__BB1_7:
	mov.b32 	%r45, 0;
	// begin inline asm
	cvt.rn.f16.s32 %rs75, %r45;
	// end inline asm
$L__BB1_8:
	st.shared.u16 	[%r11], %rs75;
	bar.sync 	0;
	ld.shared.u16 	%rs9, [%r9];
	// begin inline asm
	{  cvt.f32.f16 %f6, %rs9;}

	// end inline asm
	ld.shared.u16 	%rs10, [%r12];
	// begin inline asm
	{  cvt.f32.f16 %f7, %rs10;}

	// end inline asm
	fma.rn.f32 	%f70, %f6, %f7, %f103;
	ld.shared.u16 	%rs11, [%r9+2];
	// begin inline asm
	{  cvt.f32.f16 %f8, %rs11;}

	// end inline asm
	ld.shared.u16 	%rs12, [%r12+128];
	// begin inline asm
	{  cvt.f32.f16 %f9, %rs12;}

	// end inline asm
	fma.rn.f32 	%f71, %f8, %f9, %f70;
	ld.shared.u16 	%rs13, [%r9+4];
	// begin inline asm
	{  cvt.f32.f16 %f10, %rs13;}

	// end inline asm
	ld.shared.u16 	%rs14, [%r12+256];
	// begin inline asm
	{  cvt.f32.f16 %f11, %rs14;}

	// end inline asm
	fma.rn.f32 	%f72, %f10, %f11, %f71;
	ld.shared.u16 	%rs15, [%r9+6];
	// begin inline asm
	{  cvt.f32.f16 %f12, %rs15;}

	// end inline asm
	ld.shared.u16 	%rs16, [%r12+384];
	// begin inline asm
	{  cvt.f32.f16 %f13, %rs16;}

	// end inline asm
	fma.rn.f32 	%f73, %f12, %f13, %f72;
	ld.shared.u16 	%rs17, [%r9+8];
	// begin inline asm
	{  cvt.f32.f16 %f14, %rs17;}

	// end inline asm
	ld.shared.u16 	%rs18, [%r12+512];
	// begin inline asm
	{  cvt.f32.f16 %f15, %rs18;}

	// end inline asm
	fma.rn.f32 	%f74, %f14, %f15, %f73;
	ld.shared.u16 	%rs19, [%r9+10];
	// begin inline asm
	{  cvt.f32.f16 %f16, %rs19;}

	// end inline asm
	ld.shared.u16 	%rs20, [%r12+640];
	// begin inline asm
	{  cvt.f32.f16 %f17, %rs20;}

	// end inline asm
	fma.rn.f32 	%f75, %f16, %f17, %f74;
	ld.shared.u16 	%rs21, [%r9+12];
	// begin inline asm
	{  cvt.f32.f16 %f18, %rs21;}

	// end inline asm
	ld.shared.u16 	%rs22, [%r12+768];
	// begin inline asm
	{  cvt.f32.f16 %f19, %rs22;}

	// end inline asm
	fma.rn.f32 	%f76, %f18, %f19, %f75;
	ld.shared.u16 	%rs23, [%r9+14];
	// begin inline asm
	{  cvt.f32.f16 %f20, %rs23;}

	// end inline asm
	ld.shared.u16 	%rs24, [%r12+896];
	// begin inline asm
	{  cvt.f32.f16 %f21, %rs24;}

	// end inline asm
	fma.rn.f32 	%f77, %f20, %f21, %f76;
	ld.shared.u16 	%rs25, [%r9+16];
	// begin inline asm
	{  cvt.f32.f16 %f22, %rs25;}

	// end inline asm
	ld.shared.u16 	%rs26, [%r12+1024];
	// begin inline asm
	{  cvt.f32.f16 %f23, %rs26;}

	// end inline asm
	fma.rn.f32 	%f78, %f22, %f23, %f77;
	ld.shared.u16 	%rs27, [%r9+18];
	// begin inline asm
	{  cvt.f32.f16 %f24, %rs27;}

	// end inline asm
	ld.shared.u16 	%rs28, [%r12+1152];
	// begin inline asm
	{  cvt.f32.f16 %f25, %rs28;}

	// end inline asm
	fma.rn.f32 	%f79, %f24, %f25, %f78;
	ld.shared.u16 	%rs29, [%r9+20];
	// begin inline asm
	{  cvt.f32.f16 %f26, %rs29;}

	// end inline asm
	ld.shared.u16 	%rs30, [%r12+1280];
	// begin inline asm
	{  cvt.f32.f16 %f27, %rs30;}

	// end inline asm
	fma.rn.f32 	%f80, %f26, %f27, %f79;
	ld.shared.u16 	%rs31, [%r9+22];
	// begin inline asm
	{  cvt.f32.f16 %f28, %rs31;}

	// end inline asm
	ld.shared.u16 	%rs32, [%r12+1408];
	// begin inline asm
	{  cvt.f32.f16 %f29, %rs32;}

	// end inline asm
	fma.rn.f32 	%f81, %f28, %f29, %f80;
	ld.shared.u16 	%rs33, [%r9+24];
	// begin inline asm
	{  cvt.f32.f16 %f30, %rs33;}

	// end inline asm
	ld.shared.u16 	%rs34, [%r12+1536];
	// begin inline asm
	{  cvt.f32.f16 %f31, %rs34;}

	// end inline asm
	fma.rn.f32 	%f82, %f30, %f31, %f81;
	ld.shared.u16 	%rs35, [%r9+26];
	// begin inline asm
	{  cvt.f32.f16 %f32, %rs35;}

	// end inline asm
	ld.shared.u16 	%rs36, [%r12+1664];
	// begin inline asm
	{  cvt.f32.f16 %f33, %rs36;}

	// end inline asm
	fma.rn.f32 	%f83, %f32, %f33, %f82;
	ld.shared.u16 	%rs37, [%r9+28];
	// begin inline asm
	{  cvt.f32.f16 %f34, %rs37;}

	// end inline asm
	ld.shared.u16 	%rs38, [%r12+1792];
	// begin inline asm
	{  cvt.f32.f16 %f35, %rs38;}

	// end inline asm
	fma.rn.f32 	%f84, %f34, %f35, %f83;
	ld.shared.u16 	%rs39, [%r9+30];
	// begin inline asm
	{  cvt.f32.f16 %f36, %rs39;}

	// end inline asm
	ld.shared.u16 	%rs40, [%r12+1920];
	// begin inline asm
	{  cvt.f32.f16 %f37, %rs40;}

	// end inline asm
	fma.rn.f32 	%f85, %f36, %f37, %f84;
	ld.shared.u16 	%rs41, [%r9+32];
	// begin inline asm
	{  cvt.f32.f16 %f38, %rs41;}

	// end inline asm
	ld.shared.u16 	%rs42, [%r12+2048];
	// begin inline asm
	{  cvt.f32.f16 %f39, %rs42;}

	// end inline asm
	fma.rn.f32 	%f86, %f38, %f39, %f85;
	ld.shared.u16 	%rs43, [%r9+34];
	// begin inline asm
	{  cvt.f32.f16 %f40, %rs43;}

	// end inline asm
	ld.shared.u16 	%rs44, [%r12+2176];
	// begin inline asm
	{  cvt.f32.f16 %f41, %rs44;}

	// end inline asm
	fma.rn.f32 	%f87, %f40, %f41, %f86;
	ld.shared.u16 	%rs45, [%r9+36];
	// begin inline asm
	{  cvt.f32.f16 %f42, %rs45;}

	// end inline asm
	ld.shared.u16 	%rs46, [%r12+2304];
	// begin inline asm
	{  cvt.f32.f16 %f43, %rs46;}

	// end inline asm
	fma.rn.f32 	%f88, %f42, %f43, %f87;
	ld.shared.u16 	%rs47, [%r9+38];
	// begin inline asm
	{  cvt.f32.f16 %f44, %rs47;}

	// end inline asm
	ld.shared.u16 	%rs48, [%r12+2432];
	// begin inline asm
	{  cvt.f32.f16 %f45, %rs48;}

	// end inline asm
	fma.rn.f32 	%f89, %f44, %f45, %f88;
	ld.shared.u16 	%rs49, [%r9+40];
	// begin inline asm
	{  cvt.f32.f16 %f46, %rs49;}

	// end inline asm
	ld.shared.u16 	%rs50, [%r12+2560];
	// begin inline asm
	{  cvt.f32.f16 %f47, %rs50;}

	// end inline asm
	fma.rn.f32 	%f90, %f46, %f47, %f89;
	ld.shared.u16 	%rs51, [%r9+42];
	// begin inline asm
	{  cvt.f32.f16 %f48, %rs51;}

	// end inline asm
	ld.shared.u16 	%rs52, [%r12+2688];
	// begin inline asm
	{  cvt.f32.f16 %f49, %rs52;}

	// end inline asm
	fma.rn.f32 	%f91, %f48, %f49, %f90;
	ld.shared.u16 	%rs53, [%r9+44];
	// begin inline asm
	{  cvt.f32.f16 %f50, %rs53;}

	// end inline asm
	ld.shared.u16 	%rs54, [%r12+2816];
	// begin inline asm
	{  cvt.f32.f16 %f51, %rs54;}

	// end inline asm
	fma.rn.f32 	%f92, %f50, %f51, %f91;
	ld.shared.u16 	%rs55, [%r9+46];
	// begin inline asm
	{  cvt.f32.f16 %f52, %rs55;}

	// end inline asm
	ld.shared.u16 	%rs56, [%r12+2944];
	// begin inline asm
	{  cvt.f32.f16 %f53, %rs56;}

	// end inline asm
	fma.rn.f32 	%f93, %f52, %f53, %f92;
	ld.shared.u16 	%rs57, [%r9+48];
	// begin inline asm
	{  cvt.f32.f16 %f54, %rs57;}

	// end inline asm
	ld.shared.u16 	%rs58, [%r12+3072];
	// begin inline asm
	{  cvt.f32.f16 %f55, %rs58;}

	// end inline asm
	fma.rn.f32 	%f94, %f54, %f55, %f93;
	ld.shared.u16 	%rs59, [%r9+50];
	// begin inline asm
	{  cvt.f32.f16 %f56, %rs59;}

	// end inline asm
	ld.shared.u16 	%rs60, [%r12+3200];
	// begin inline asm
	{  cvt.f32.f16 %f57, %rs60;}

	// end inline asm
	fma.rn.f32 	%f95, %f56, %f57, %f94;
	ld.shared.u16 	%rs61, [%r9+52];
	// begin inline asm
	{  cvt.f32.f16 %f58, %rs61;}

	// end inline asm
	ld.shared.u16 	%rs62, [%r12+3328];
	// begin inline asm
	{  cvt.f32.f16 %f59, %rs62;}

	// end inline asm
	fma.rn.f32 	%f96, %f58, %f59, %f95;
	ld.shared.u16 	%rs63, [%r9+54];
	// begin inline asm
	{  cvt.f32.f16 %f60, %rs63;}

	// end inline asm
	ld.shared.u16 	%rs64, [%r12+3456];
	// begin inline asm
	{  cvt.f32.f16 %f61, %rs64;}

	// end inline asm
	fma.rn.f32 	%f97, %f60, %f61, %f96;
	ld.shared.u16 	%rs65, [%r9+56];
	// begin inline asm
	{  cvt.f32.f16 %f62, %rs65;}

	// end inline asm
	ld.shared.u16 	%rs66, [%r12+3584];
	// begin inline asm
	{  cvt.f32.f16 %f63, %rs66;}

	// end inline asm
	fma.rn.f32 	%f98, %f62, %f63, %f97;
	ld.shared.u16 	%rs67, [%r9+58];
	// begin inline asm
	{  cvt.f32.f16 %f64, %rs67;}

	// end inline asm
	ld.shared.u16 	%rs68, [%r12+3712];
	// begin inline asm
	{  cvt.f32.f16 %f65, %rs68;}

	// end inline asm
	fma.rn.f32 	%f99, %f64, %f65, %f98;
	ld.shared.u16 	%rs69, [%r9+60];
	// begin inline asm
	{  cvt.f32.f16 %f66, %rs69;}

	// end inline asm
	ld.shared.u16 	%rs70, [%r12+3840];
	// begin inline asm
	{  cvt.f32.f16 %f67, %rs70;}

	// end inline asm
	fma.rn.f32 	%f100, %f66, %f67, %f99;
	ld.shared.u16 	%rs71, [%r9+62];
	// begin inline asm
	{  cvt.f32.f16 %f68, %rs71;}

	// end inline asm
	ld.shared.u16 	%rs72, [%r12+3968];
	// begin inline asm
	{  cvt.f32.f16 %f69, %rs72;}

	// end inline asm
	fma.rn.f32 	%f103, %f68, %f69, %f100;
	bar.sync 	0;
	add.s32 	%r53, %r53, 32;
	add.s32 	%r52, %r52, %r14;
	add.s32 	%r51, %r51, 32;
	add.s32 	%r50, %r50, 32;
	add.s32 	%r49, %r49, 32;
	setp.lt.s32 	%p8, %r53, %r26;
	@%p8 bra 	$L__BB1_2;
$L__BB1_9:
	setp.ge.s32 	%p9, %r6, %r26;
	setp.ge.s32 	%p10, %r8, %r28;
	or.pred  	%p11, %p9, %p10;
	@%p11 bra 	$L__BB1_11;
	// begin inline asm
	{  cvt.rn.f16.f32 %rs73, %f103;}

	// end inline asm
	mad.lo.s32 	%r46, %r2, %r26, %r6;
	mad.lo.s32 	%r47, %r46, %r27, %r3;
	mad.lo.s32 	%r48, %r47, %r28, %r8;
	cvta.to.global.u64 	%rd10, %rd6;
	mul.wide.s32 	%rd11, %r48, 2;
	add.s64 	%rd12, %rd10, %rd11;
	st.global.u16 	[%rd12], %rs73;
$L__BB1_11:
	ret;

}


// ===== COMPILED SASS (sm_100) =====

	.target	sm_100

	.elftype	@"ET_EXEC"


//--------------------- .note.nv.tkinfo           --------------------------
	.section	.note.nv.tkinfo,"",@"SHT_NOTE"
	.sectionflags	@"SHF_NOTE_NV_TKINFO"
	.tkinfo
        /*0018*/ 	.word	0x00000002
        /*0030*/ 	.string	""
        /*0030*/ 	.string	"ptxas"
        /*0030*/ 	.string	"Cuda compilation tools, release 13.0, V13.0.88"
        /*0030*/ 	.string	"Build cuda_13.0.r13.0/compiler.36424714_0"
        /*0030*/ 	.string	"-arch sm_100 -m 64 "



//--------------------- .note.nv.cuinfo           --------------------------
	.section	.note.nv.cuinfo,"",@"SHT_NOTE"
	.sectionflags	@"SHF_NOTE_NV_CUINFO"
        /*0018*/ 	.short	0x0002
        /*001a*/ 	.short	0x0064
        /*001c*/ 	.short	0x0082
	.zero		2


//--------------------- .nv.info                  --------------------------
	.section	.nv.info,"",@"SHT_CUDA_INFO"
	.align	4


	//----- nvinfo : EIATTR_REGCOUNT
	.align		4
        /*0000*/ 	.byte	0x04, 0x2f
        /*0002*/ 	.short	(.L_1 - .L_0)
	.align		4
.L_0:
        /*0004*/ 	.word	index@(_ZN7adaattn7kernels14av_gemm_kernelIfEEvPKT_S4_PS2_iiii)
        /*0008*/ 	.word	0x00000020


	//----- nvinfo : EIATTR_FRAME_SIZE
	.align		4
.L_1:
        /*000c*/ 	.byte	0x04, 0x11
        /*000e*/ 	.short	(.L_3 - .L_2)
	.align		4
.L_2:
        /*0010*/ 	.word	index@(_ZN7adaattn7kernels14av_gemm_kernelIfEEvPKT_S4_PS2_iiii)
        /*0014*/ 	.word	0x00000000


	//----- nvinfo : EIATTR_REGCOUNT
	.align		4
.L_3:
        /*0018*/ 	.byte	0x04, 0x2f
        /*001a*/ 	.short	(.L_5 - .L_4)
	.align		4
.L_4:
        /*001c*/ 	.word	index@(_ZN7adaattn7kernels14av_gemm_kernelI6__halfEEvPKT_S5_PS3_iiii)
        /*0020*/ 	.word	0x00000020


	//----- nvinfo : EIATTR_FRAME_SIZE
	.align		4
.L_5:
        /*0024*/ 	.byte	0x04, 0x11
        /*0026*/ 	.short	(.L_7 - .L_6)
	.align		4
.L_6:
        /*0028*/ 	.word	index@(_ZN7adaattn7kernels14av_gemm_kernelI6__halfEEvPKT_S5_PS3_iiii)
        /*002c*/ 	.word	0x00000000


	//----- nvinfo : EIATTR_MIN_STACK_SIZE
	.align		4
.L_7:
        /*0030*/ 	.byte	0x04, 0x12
        /*0032*/ 	.short	(.L_9 - .L_8)
	.align		4
.L_8:
        /*0034*/ 	.word	index@(_ZN7adaattn7kernels14av_gemm_kernelI6__halfEEvPKT_S5_PS3_iiii)
        /*0038*/ 	.word	0x00000000


	//----- nvinfo : EIATTR_MIN_STACK_SIZE
	.align		4
.L_9:
        /*003c*/ 	.byte	0x04, 0x12
        /*003e*/ 	.short	(.L_11 - .L_10)
	.align		4
.L_10:
        /*0040*/ 	.word	index@(_ZN7adaattn7kernels14av_gemm_kernelIfEEvPKT_S4_PS2_iiii)
        /*0044*/ 	.word	0x00000000
.L_11:


//--------------------- .nv.compat                --------------------------
	.section	.nv.compat,"",@"SHT_CUDA_COMPAT_INFO"
	.align	4
        /*0000*/ 	.byte	0x02, 0x09, 0x00, 0x00, 0x02, 0x02, 0x01, 0x00, 0x02, 0x05, 0x05, 0x00, 0x03, 0x07, 0x01, 0x01
        /*0010*/ 	.byte	0x02, 0x03, 0x00, 0x00, 0x02, 0x06, 0x01, 0x00, 0x04, 0x0b, 0x08, 0x00, 0x09, 0x00, 0x00, 0x00
        /*0020*/ 	.byte	0x00, 0x00, 0x00, 0x00


//--------------------- .nv.info._ZN7adaattn7kernels14av_gemm_kernelI6__halfEEvPKT_S5_PS3_iiii --------------------------
	.section	.nv.info._ZN7adaattn7kernels14av_gemm_kernelI6__halfEEvPKT_S5_PS3_iiii,"",@"SHT_CUDA_INFO"
	.sectionflags	@""
	.align	4


	//----- nvinfo : EIATTR_CUDA_API_VERSION
	.align		4
        /*0000*/ 	.byte	0x04, 0x37
        /*0002*/ 	.short	(.L_13 - .L_12)
.L_12:
        /*0004*/ 	.word	0x00000082


	//----- nvinfo : EIATTR_KPARAM_INFO
	.align		4
.L_13:
        /*0008*/ 	.byte	0x04, 0x17
        /*000a*/ 	.short	(.L_15 - .L_14)
.L_14:
        /*000c*/ 	.word	0x00000000
        /*0010*/ 	.short	0x0006
        /*0012*/ 	.short	0x0024
        /*0014*/ 	.byte	0x00, 0xf0, 0x11, 0x00


	//----- nvinfo : EIATTR_KPARAM_INFO
	.align		4
.L_15:
        /*0018*/ 	.byte	0x04, 0x17
        /*001a*/ 	.short	(.L_17 - .L_16)
.L_16:
        /*001c*/ 	.word	0x00000000
        /*0020*/ 	.short	0x0005
        /*0022*/ 	.short	0x0020
        /*0024*/ 	.byte	0x00, 0xf0, 0x11, 0x00


	//----- nvinfo : EIATTR_KPARAM_INFO
	.align		4
.L_17:
        /*0028*/ 	.byte	0x04, 0x17
        /*002a*/ 	.short	(.L_19 - .L_18)
.L_18:
        /*002c*/ 	.word	0x00000000
        /*0030*/ 	.short	0x0004
        /*0032*/ 	.short	0x001c
        /*0034*/ 	.byte	0x00, 0xf0, 0x11, 0x00


	//----- nvinfo : EIATTR_KPARAM_INFO
	.align		4
.L_19:
        /*0038*/ 	.byte	0x04, 0x17
        /*003a*/ 	.short	(.L_21 - .L_20)
.L_20:
        /*003c*/ 	.word	0x00000000
        /*0040*/ 	.short	0x0003
        /*0042*/ 	.short	0x0018
        /*0044*/ 	.byte	0x00, 0xf0, 0x11, 0x00


	//----- nvinfo : EIATTR_KPARAM_INFO
	.align		4
.L_21:
        /*0048*/ 	.byte	0x04, 0x17
        /*004a*/ 	.short	(.L_23 - .L_22)
.L_22:
        /*004c*/ 	.word	0x00000000
        /*0050*/ 	.short	0x0002
        /*0052*/ 	.short	0x0010
        /*0054*/ 	.byte	0x00, 0xf5, 0x21, 0x00


	//----- nvinfo : EIATTR_KPARAM_INFO
	.align		4
.L_23:
        /*0058*/ 	.byte	0x04, 0x17
        /*005a*/ 	.short	(.L_25 - .L_24)
.L_24:
        /*005c*/ 	.word	0x00000000
        /*0060*/ 	.short	0x0001
        /*0062*/ 	.short	0x0008
        /*0064*/ 	.byte	0x00, 0xf5, 0x21, 0x00


	//----- nvinfo : EIATTR_KPARAM_INFO
	.align		4
.L_25:
        /*0068*/ 	.byte	0x04, 0x17
        /*006a*/ 	.short	(.L_27 - .L_26)
.L_26:
        /*006c*/ 	.word	0x00000000
        /*0070*/ 	.short	0x0000
        /*0072*/ 	.short	0x0000
        /*0074*/ 	.byte	0x00, 0xf5, 0x21, 0x00


	//----- nvinfo : EIATTR_SPARSE_MMA_MASK
	.align		4
.L_27:
        /*0078*/ 	.byte	0x03, 0x50
        /*007a*/ 	.short	0x0000


	//----- nvinfo : EIATTR_MAXREG_COUNT
	.align		4
        /*007c*/ 	.byte	0x03, 0x1b
        /*007e*/ 	.short	0x00ff


	//----- nvinfo : EIATTR_NUM_BARRIERS
	.align		4
        /*0080*/ 	.byte	0x02, 0x4c
        /*0082*/ 	.byte	0x01
	.zero		1


	//----- nvinfo : EIATTR_MERCURY_ISA_VERSION
	.align		4
        /*0084*/ 	.byte	0x03, 0x5f
        /*0086*/ 	.short	0x0101


	//----- nvinfo : EIATTR_VRC_CTA_INIT_COUNT
	.align		4
        /*0088*/ 	.byte	0x02, 0x4a
	.zero		1
	.zero		1


	//----- nvinfo : EIATTR_EXIT_INSTR_OFFSETS
	.align		4
        /*008c*/ 	.byte	0x04, 0x1c
        /*008e*/ 	.short	(.L_29 - .L_28)


	//   ....[0]....
.L_28:
        /*0090*/ 	.word	0x00000e00


	//   ....[1]....
        /*0094*/ 	.word	0x00000e90


	//----- nvinfo : EIATTR_CBANK_PARAM_SIZE
	.align		4
.L_29:
        /*0098*/ 	.byte	0x03, 0x19
        /*009a*/ 	.short	0x0028


	//----- nvinfo : EIATTR_PARAM_CBANK
	.align		4
        /*009c*/ 	.byte	0x04, 0x0a
        /*009e*/ 	.short	(.L_31 - .L_30)
	.align		4
.L_30:
        /*00a0*/ 	.word	index@(.nv.constant0._ZN7adaattn7kernels14av_gemm_kernelI6__halfEEvPKT_S5_PS3_iiii)
        /*00a4*/ 	.short	0x0380
        /*00a6*/ 	.short	0x0028


	//----- nvinfo : EIATTR_SW_WAR
	.align		4
.L_31:
        /*00a8*/ 	.byte	0x04, 0x36
        /*00aa*/ 	.short	(.L_33 - .L_32)
.L_32:
        /*00ac*/ 	.word	0x00000008
.L_33:


//--------------------- .nv.info._ZN7adaattn7kernels14av_gemm_kernelIfEEvPKT_S4_PS2_iiii --------------------------
	.section	.nv.info._ZN7adaattn7kernels14av_gemm_kernelIfEEvPKT_S4_PS2_iiii,"",@"SHT_CUDA_INFO"
	.sectionflags	@""
	.align	4


	//----- nvinfo : EIATTR_CUDA_API_VERSION
	.align		4
        /*0000*/ 	.byte	0x04, 0x37
        /*0002*/ 	.short	(.L_35 - .L_34)
.L_34:
        /*0004*/ 	.word	0x00000082


	//----- nvinfo : EIATTR_KPARAM_INFO
	.align		4
.L_35:
        /*0008*/ 	.byte	0x04, 0x17
        /*000a*/ 	.short	(.L_37 - .L_36)
.L_36:
        /*000c*/ 	.word	0x00000000
        /*0010*/ 	.short	0x0006
        /*0012*/ 	.short	0x0024
        /*0014*/ 	.byte	0x00, 0xf0, 0x11, 0x00


	//----- nvinfo : EIATTR_KPARAM_INFO
	.align		4
.L_37:
        /*0018*/ 	.byte	0x04, 0x17
        /*001a*/ 	.short	(.L_39 - .L_38)
.L_38:
        /*001c*/ 	.word	0x00000000
        /*0020*/ 	.short	0x0005
        /*0022*/ 	.short	0x0020
        /*0024*/ 	.byte	0x00, 0xf0, 0x11, 0x00


	//----- nvinfo : EIATTR_KPARAM_INFO
	.align		4
.L_39:
        /*0028*/ 	.byte	0x04, 0x17
        /*002a*/ 	.short	(.L_41 - .L_40)
.L_40:
        /*002c*/ 	.word	0x00000000
        /*0030*/ 	.short	0x0004
        /*0032*/ 	.short	0x001c
        /*0034*/ 	.byte	0x00, 0xf0, 0x11, 0x00


	//----- nvinfo : EIATTR_KPARAM_INFO
	.align		4
.L_41:
        /*0038*/ 	.byte	0x04, 0x17
        /*003a*/ 	.short	(.L_43 - .L_42)
.L_42:
        /*003c*/ 	.word	0x00000000
        /*0040*/ 	.short	0x0003
        /*0042*/ 	.short	0x0018
        /*0044*/ 	.byte	0x00, 0xf0, 0x11, 0x00


	//----- nvinfo : EIATTR_KPARAM_INFO
	.align		4
.L_43:
        /*0048*/ 	.byte	0x04, 0x17
        /*004a*/ 	.short	(.L_45 - .L_44)
.L_44:
        /*004c*/ 	.word	0x00000000
        /*0050*/ 	.short	0x0002
        /*0052*/ 	.short	0x0010
        /*0054*/ 	.byte	0x00, 0xf5, 0x21, 0x00


	//----- nvinfo : EIATTR_KPARAM_INFO
	.align		4
.L_45:
        /*0058*/ 	.byte	0x04, 0x17
        /*005a*/ 	.short	(.L_47 - .L_46)
.L_46:
        /*005c*/ 	.word	0x00000000
        /*0060*/ 	.short	0x0001
        /*0062*/ 	.short	0x0008
        /*0064*/ 	.byte	0x00, 0xf5, 0x21, 0x00


	//----- nvinfo : EIATTR_KPARAM_INFO
	.align		4
.L_47:
        /*0068*/ 	.byte	0x04, 0x17
        /*006a*/ 	.short	(.L_49 - .L_48)
.L_48:
        /*006c*/ 	.word	0x00000000
        /*0070*/ 	.short	0x0000
        /*0072*/ 	.short	0x0000
        /*0074*/ 	.byte	0x00, 0xf5, 0x21, 0x00


	//----- nvinfo : EIATTR_SPARSE_MMA_MASK
	.align		4
.L_49:
        /*0078*/ 	.byte	0x03, 0x50
        /*007a*/ 	.short	0x0000


	//----- nvinfo : EIATTR_MAXREG_COUNT
	.align		4
        /*007c*/ 	.byte	0x03, 0x1b
        /*007e*/ 	.short	0x00ff


	//----- nvinfo : EIATTR_NUM_BARRIERS
	.align		4
        /*0080*/ 	.byte	0x02, 0x4c
        /*0082*/ 	.byte	0x01
	.zero		1


	//----- nvinfo : EIATTR_MERCURY_ISA_VERSION
	.align		4
        /*0084*/ 	.byte	0x03, 0x5f
        /*0086*/ 	.short	0x0101


	//----- nvinfo : EIATTR_VRC_CTA_INIT_COUNT
	.align		4
        /*0088*/ 	.byte	0x02, 0x4a
	.zero		1
	.zero		1


	//----- nvinfo : EIATTR_EXIT_INSTR_OFFSETS
	.align		4
        /*008c*/ 	.byte	0x04, 0x1c
        /*008e*/ 	.short	(.L_51 - .L_50)


	//   ....[0]....
.L_50:
        /*0090*/ 	.word	0x000009f0


	//   ....[1]....
        /*0094*/ 	.word	0x00000a70


	//----- nvinfo : EIATTR_CBANK_PARAM_SIZE
	.align		4
.L_51:
        /*0098*/ 	.byte	0x03, 0x19
        /*009a*/ 	.short	0x0028


	//----- nvinfo : EIATTR_PARAM_CBANK
	.align		4
        /*009c*/ 	.byte	0x04, 0x0a
        /*009e*/ 	.short	(.L_53 - .L_52)
	.align		4
.L_52:
        /*00a0*/ 	.word	index@(.nv.constant0._ZN7adaattn7kernels14av_gemm_kernelIfEEvPKT_S4_PS2_iiii)
        /*00a4*/ 	.short	0x0380
        /*00a6*/ 	.short	0x0028


	//----- nvinfo : EIATTR_SW_WAR
	.align		4
.L_53:
        /*00a8*/ 	.byte	0x04, 0x36
        /*00aa*/ 	.short	(.L_55 - .L_54)
.L_54:
        /*00ac*/ 	.word	0x00000008
.L_55:


//--------------------- .nv.callgraph             --------------------------
	.section	.nv.callgraph,"",@"SHT_CUDA_CALLGRAPH"
	.align	4
	.sectionentsize	8
	.align		4
        /*0000*/ 	.word	0x00000000
	.align		4
        /*0004*/ 	.word	0xffffffff
	.align		4
        /*0008*/ 	.word	0x00000000
	.align		4
        /*000c*/ 	.word	0xfffffffe
	.align		4
        /*0010*/ 	.word	0x00000000
	.align		4
        /*0014*/ 	.word	0xfffffffd
	.align		4
        /*0018*/ 	.word	0x00000000
	.align		4
        /*001c*/ 	.word	0xfffffffc


//--------------------- .text._ZN7adaattn7kernels14av_gemm_kernelI6__halfEEvPKT_S5_PS3_iiii --------------------------
	.section	.text._ZN7adaattn7kernels14av_gemm_kernelI6__halfEEvPKT_S5_PS3_iiii,"ax",@progbits
	.align	128
        .global         _ZN7adaattn7kernels14av_gemm_kernelI6__halfEEvPKT_S5_PS3_iiii
        .type           _ZN7adaattn7kernels14av_gemm_kernelI6__halfEEvPKT_S5_PS3_iiii,@function
        .size           _ZN7adaattn7kernels14av_gemm_kernelI6__halfEEvPKT_S5_PS3_iiii,(.L_x_6 - _ZN7adaattn7kernels14av_gemm_kernelI6__halfEEvPKT_S5_PS3_iiii)
        .other          _ZN7adaattn7kernels14av_gemm_kernelI6__halfEEvPKT_S5_PS3_iiii,@"STO_CUDA_ENTRY STV_DEFAULT"
_ZN7adaattn7kernels14av_gemm_kernelI6__halfEEvPKT_S5_PS3_iiii:
.text._ZN7adaattn7kernels14av_gemm_kernelI6__halfEEvPKT_S5_PS3_iiii:
[----:B------:R-:W-:Y:S08]  /*0000*/  LDC R1, c[0x0][0x37c] ;  /* 0x0000df00ff017b82 */ /* 0x000ff00000000800 */
[----:B------:R-:W0:Y:S01]  /*0010*/  LDC R8, c[0x0][0x3a0] ;  /* 0x0000e800ff087b82 */ /* 0x000e220000000800 */
[----:B------:R-:W1:Y:S01]  /*0020*/  S2R R9, SR_CTAID.Z ;  /* 0x0000000000097919 */ /* 0x000e620000002700 */
[----:B------:R-:W2:Y:S01]  /*0030*/  LDCU UR7, c[0x0][0x39c] ;  /* 0x00007380ff0777ac */ /* 0x000ea20008000800 */
[----:B------:R-:W-:Y:S01]  /*0040*/  MOV R22, RZ ;  /* 0x000000ff00167202 */ /* 0x000fe20000000f00 */
[----:B------:R-:W3:Y:S01]  /*0050*/  S2R R10, SR_CTAID.X ;  /* 0x00000000000a7919 */ /* 0x000ee20000002500 */
[----:B------:R-:W4:Y:S01]  /*0060*/  LDCU UR13, c[0x0][0x3a4] ;  /* 0x00007480ff0d77ac */ /* 0x000f220008000800 */
[----:B------:R-:W3:Y:S01]  /*0070*/  S2R R11, SR_TID.X ;  /* 0x00000000000b7919 */ /* 0x000ee20000002100 */
[----:B------:R-:W0:Y:S01]  /*0080*/  LDCU.64 UR10, c[0x0][0x358] ;  /* 0x00006b00ff0a77ac */ /* 0x000e220008000a00 */
[----:B--2---:R-:W-:Y:S01]  /*0090*/  UISETP.GE.AND UP0, UPT, UR7, 0x1, UPT ;  /* 0x000000010700788c */ /* 0x004fe2000bf06270 */
[----:B0-----:R-:W-:-:S04]  /*00a0*/  IABS R5, R8 ;  /* 0x0000000800057213 */ /* 0x001fc80000000000 */
[----:B------:R-:W0:Y:S08]  /*00b0*/  I2F.RP R0, R5 ;  /* 0x0000000500007306 */ /* 0x000e300000209400 */
[----:B0-----:R-:W0:Y:S02]  /*00c0*/  MUFU.RCP R0, R0 ;  /* 0x0000000000007308 */ /* 0x001e240000001000 */
[----:B0-----:R-:W-:-:S06]  /*00d0*/  IADD3 R2, PT, PT, R0, 0xffffffe, RZ ;  /* 0x0ffffffe00027810 */ /* 0x001fcc0007ffe0ff */
[----:B------:R0:W2:Y:S02]  /*00e0*/  F2I.FTZ.U32.TRUNC.NTZ R3, R2 ;  /* 0x0000000200037305 */ /* 0x0000a4000021f000 */
[----:B0-----:R-:W-:Y:S01]  /*00f0*/  HFMA2 R2, -RZ, RZ, 0, 0 ;  /* 0x00000000ff027431 */ /* 0x001fe200000001ff */
[----:B--2---:R-:W-:-:S05]  /*0100*/  IADD3 R4, PT, PT, RZ, -R3, RZ ;  /* 0x80000003ff047210 */ /* 0x004fca0007ffe0ff */
[----:B------:R-:W-:Y:S01]  /*0110*/  IMAD R7, R4, R5, RZ ;  /* 0x0000000504077224 */ /* 0x000fe200078e02ff */
[----:B-1----:R-:W-:-:S03]  /*0120*/  IABS R4, R9 ;  /* 0x0000000900047213 */ /* 0x002fc60000000000 */
[----:B------:R-:W-:Y:S02]  /*0130*/  IMAD.HI.U32 R3, R3, R7, R2 ;  /* 0x0000000703037227 */ /* 0x000fe400078e0002 */
[----:B------:R-:W0:Y:S04]  /*0140*/  S2R R2, SR_TID.Y ;  /* 0x0000000000027919 */ /* 0x000e280000002200 */
[----:B------:R-:W-:-:S05]  /*0150*/  IMAD.HI.U32 R7, R3, R4, RZ ;  /* 0x0000000403077227 */ /* 0x000fca00078e00ff */
[----:B------:R-:W-:-:S05]  /*0160*/  IADD3 R0, PT, PT, -R7, RZ, RZ ;  /* 0x000000ff07007210 */ /* 0x000fca0007ffe1ff */
[C---:B------:R-:W-:Y:S02]  /*0170*/  IMAD R0, R5.reuse, R0, R4 ;  /* 0x0000000005007224 */ /* 0x040fe400078e0204 */
[----:B------:R-:W0:Y:S03]  /*0180*/  S2R R4, SR_CTAID.Y ;  /* 0x0000000000047919 */ /* 0x000e260000002600 */
[----:B------:R-:W-:-:S13]  /*0190*/  ISETP.GT.U32.AND P2, PT, R5, R0, PT ;  /* 0x000000000500720c */ /* 0x000fda0003f44070 */
[-C--:B------:R-:W-:Y:S02]  /*01a0*/  @!P2 IADD3 R0, PT, PT, R0, -R5.reuse, RZ ;  /* 0x800000050000a210 */ /* 0x080fe40007ffe0ff */
[----:B------:R-:W-:Y:S02]  /*01b0*/  @!P2 IADD3 R7, PT, PT, R7, 0x1, RZ ;  /* 0x000000010707a810 */ /* 0x000fe40007ffe0ff */
[----:B------:R-:W-:Y:S02]  /*01c0*/  ISETP.GE.U32.AND P0, PT, R0, R5, PT ;  /* 0x000000050000720c */ /* 0x000fe40003f06070 */
[----:B------:R-:W-:Y:S02]  /*01d0*/  LOP3.LUT R0, R9, R8, RZ, 0x3c, !PT ;  /* 0x0000000809007212 */ /* 0x000fe400078e3cff */
[----:B------:R-:W-:Y:S02]  /*01e0*/  ISETP.NE.AND P2, PT, R8, RZ, PT ;  /* 0x000000ff0800720c */ /* 0x000fe40003f45270 */
[----:B------:R-:W-:-:S02]  /*01f0*/  ISETP.GE.AND P1, PT, R0, RZ, PT ;  /* 0x000000ff0000720c */ /* 0x000fc40003f26270 */
[----:B---3--:R-:W-:Y:S02]  /*0200*/  LEA R5, R10, R11, 0x6 ;  /* 0x0000000b0a057211 */ /* 0x008fe400078e30ff */
[----:B0-----:R-:W-:-:S03]  /*0210*/  LEA R4, R4, R2, 0x6 ;  /* 0x0000000204047211 */ /* 0x001fc600078e30ff */
[----:B------:R-:W-:Y:S02]  /*0220*/  @P0 IADD3 R7, PT, PT, R7, 0x1, RZ ;  /* 0x0000000107070810 */ /* 0x000fe40007ffe0ff */
[----:B----4-:R-:W-:-:S04]  /*0230*/  ISETP.GE.AND P0, PT, R5, UR13, PT ;  /* 0x0000000d05007c0c */ /* 0x010fc8000bf06270 */
[----:B------:R-:W-:Y:S02]  /*0240*/  @!P1 IADD3 R7, PT, PT, -R7, RZ, RZ ;  /* 0x000000ff07079210 */ /* 0x000fe40007ffe1ff */
[----:B------:R-:W-:-:S04]  /*0250*/  @!P2 LOP3.LUT R7, RZ, R8, RZ, 0x33, !PT ;  /* 0x00000008ff07a212 */ /* 0x000fc800078e33ff */
[----:B------:R-:W-:-:S05]  /*0260*/  IADD3 R3, PT, PT, -R7, RZ, RZ ;  /* 0x000000ff07037210 */ /* 0x000fca0007ffe1ff */
[----:B------:R-:W-:Y:S01]  /*0270*/  IMAD R3, R8, R3, R9 ;  /* 0x0000000308037224 */ /* 0x000fe200078e0209 */
[----:B------:R-:W-:Y:S06]  /*0280*/  BRA.U !UP0, `(.L_x_0) ;  /* 0x0000000908d87547 */ /* 0x000fec000b800000 */
[----:B------:R-:W0:Y:S01]  /*0290*/  S2UR UR6, SR_CgaCtaId ;  /* 0x00000000000679c3 */ /* 0x000e220000008800 */
[----:B------:R-:W1:Y:S01]  /*02a0*/  LDCU UR9, c[0x0][0x3a4] ;  /* 0x00007480ff0977ac */ /* 0x000e620008000800 */
[----:B------:R-:W-:Y:S01]  /*02b0*/  IMAD R6, R7, UR7, R2 ;  /* 0x0000000707067c24 */ /* 0x000fe2000f8e0202 */
[----:B------:R-:W-:Y:S01]  /*02c0*/  MOV R0, R11 ;  /* 0x0000000b00007202 */ /* 0x000fe20000000f00 */
[----:B------:R-:W-:Y:S01]  /*02d0*/  IMAD R15, R9, UR7, R4 ;  /* 0x00000007090f7c24 */ /* 0x000fe2000f8e0204 */
[----:B------:R-:W-:Y:S01]  /*02e0*/  UMOV UR4, 0x400 ;  /* 0x0000040000047882 */ /* 0x000fe20000000000 */
[----:B------:R-:W-:Y:S01]  /*02f0*/  IMAD R11, R6, R8, R3 ;  /* 0x00000008060b7224 */ /* 0x000fe200078e0203 */
[----:B------:R-:W-:Y:S01]  /*0300*/  UIADD3 UR5, UPT, UPT, UR4, 0x1000, URZ ;  /* 0x0000100004057890 */ /* 0x000fe2000fffe0ff */
[----:B------:R-:W2:Y:S01]  /*0310*/  LDC.64 R18, c[0x0][0x380] ;  /* 0x0000e000ff127b82 */ /* 0x000ea20000000a00 */
[----:B------:R-:W-:Y:S01]  /*0320*/  MOV R22, RZ ;  /* 0x000000ff00167202 */ /* 0x000fe20000000f00 */
[----:B------:R-:W3:Y:S01]  /*0330*/  LDCU UR12, c[0x0][0x3a4] ;  /* 0x00007480ff0c77ac */ /* 0x000ee20008000800 */
[----:B------:R-:W4:Y:S01]  /*0340*/  LDCU UR8, c[0x0][0x39c] ;  /* 0x00007380ff0877ac */ /* 0x000f220008000800 */
[----:B-1----:R-:W-:-:S02]  /*0350*/  IMAD R11, R11, UR9, R0 ;  /* 0x000000090b0b7c24 */ /* 0x002fc4000f8e0200 */
[----:B------:R-:W-:Y:S02]  /*0360*/  IMAD R13, R8, UR9, RZ ;  /* 0x00000009080d7c24 */ /* 0x000fe4000f8e02ff */
[----:B------:R-:W-:Y:S01]  /*0370*/  IMAD R8, R15, UR7, R0 ;  /* 0x000000070f087c24 */ /* 0x000fe2000f8e0200 */
[----:B0-----:R-:W-:Y:S01]  /*0380*/  ULEA UR4, UR6, UR4, 0x18 ;  /* 0x0000000406047291 */ /* 0x001fe2000f8ec0ff */
[----:B------:R-:W-:Y:S01]  /*0390*/  LEA R6, R10, R11, 0x6 ;  /* 0x0000000b0a067211 */ /* 0x000fe200078e30ff */
[----:B------:R-:W-:-:S04]  /*03a0*/  ULEA UR5, UR6, UR5, 0x18 ;  /* 0x0000000506057291 */ /* 0x000fc8000f8ec0ff */
[----:B------:R-:W-:Y:S01]  /*03b0*/  LEA R9, R2, UR4, 0x6 ;  /* 0x0000000402097c11 */ /* 0x000fe2000f8e30ff */
[----:B------:R-:W-:Y:S01]  /*03c0*/  UMOV UR4, URZ ;  /* 0x000000ff00047c82 */ /* 0x000fe20008000000 */
[C---:B------:R-:W-:Y:S02]  /*03d0*/  LEA R11, R0.reuse, UR5, 0x1 ;  /* 0x00000005000b7c11 */ /* 0x040fe4000f8e08ff */
[----:B------:R-:W-:Y:S02]  /*03e0*/  LEA R10, R0, R9, 0x1 ;  /* 0x00000009000a7211 */ /* 0x000fe400078e08ff */
[----:B---34-:R-:W-:-:S07]  /*03f0*/  LEA R12, R2, R11, 0x7 ;  /* 0x0000000b020c7211 */ /* 0x018fce00078e38ff */
.L_x_1:
[----:B------:R-:W-:Y:S01]  /*0400*/  ISETP.GE.AND P1, PT, R5, UR12, PT ;  /* 0x0000000c05007c0c */ /* 0x000fe2000bf26270 */
[----:B------:R-:W-:Y:S01]  /*0410*/  UMOV UR7, UR8 ;  /* 0x0000000800077c82 */ /* 0x000fe20008000000 */
[----:B--2---:R-:W-:Y:S01]  /*0420*/  IMAD.WIDE R14, R8, 0x2, R18 ;  /* 0x00000002080e7825 */ /* 0x004fe200078e0212 */
[----:B------:R-:W-:Y:S02]  /*0430*/  ISETP.GE.AND P2, PT, R0, UR7, PT ;  /* 0x0000000700007c0c */ /* 0x000fe4000bf46270 */
[----:B------:R-:W-:Y:S02]  /*0440*/  ISETP.GE.OR P1, PT, R2, UR7, P1 ;  /* 0x0000000702007c0c */ /* 0x000fe40008f26670 */
[----:B------:R-:W-:-:S11]  /*0450*/  ISETP.GE.U32.OR P2, PT, R4, UR7, P2 ;  /* 0x0000000704007c0c */ /* 0x000fd60009746470 */
[----:B------:R-:W0:Y:S02]  /*0460*/  @!P1 LDC.64 R16, c[0x0][0x388] ;  /* 0x0000e200ff109b82 */ /* 0x000e240000000a00 */
[----:B------:R-:W2:Y:S01]  /*0470*/  @!P2 LDG.E.U16.CONSTANT R27, desc[UR10][R14.64] ;  /* 0x0000000a0e1ba981 */ /* 0x000ea2000c1e9500 */
[----:B0-----:R-:W-:-:S05]  /*0480*/  @!P1 IMAD.WIDE R20, R6, 0x2, R16 ;  /* 0x0000000206149825 */ /* 0x001fca00078e0210 */
[----:B------:R-:W3:Y:S01]  /*0490*/  @!P1 LDG.E.U16.CONSTANT R29, desc[UR10][R20.64] ;  /* 0x0000000a141d9981 */ /* 0x000ee2000c1e9500 */
[----:B------:R-:W-:-:S05]  /*04a0*/  @P2 PRMT R27, RZ, 0x7610, R27 ;  /* 0x00007610ff1b2816 */ /* 0x000fca000000001b */
[----:B--2---:R-:W-:Y:S01]  /*04b0*/  STS.U16 [R10], R27 ;  /* 0x0000001b0a007388 */ /* 0x004fe20000000400 */
[----:B------:R-:W-:-:S05]  /*04c0*/  @P1 PRMT R29, RZ, 0x7610, R29 ;  /* 0x00007610ff1d1816 */ /* 0x000fca000000001d */
[----:B---3--:R-:W-:Y:S01]  /*04d0*/  STS.U16 [R12], R29 ;  /* 0x0000001d0c007388 */ /* 0x008fe20000000400 */
[----:B------:R-:W-:Y:S06]  /*04e0*/  BAR.SYNC.DEFER_BLOCKING 0x0 ;  /* 0x0000000000007b1d */ /* 0x000fec0000010000 */
[----:B------:R-:W0:Y:S04]  /*04f0*/  LDS.U16 R26, [R11] ;  /* 0x000000000b1a7984 */ /* 0x000e280000000400 */
[----:B------:R-:W1:Y:S04]  /*0500*/  LDS.64 R16, [R9] ;  /* 0x0000000009107984 */ /* 0x000e680000000a00 */
[----:B------:R-:W2:Y:S04]  /*0510*/  LDS.U16 R25, [R11+0x80] ;  /* 0x000080000b197984 */ /* 0x000ea80000000400 */
[----:B------:R-:W3:Y:S04]  /*0520*/  LDS.U16 R24, [R11+0x100] ;  /* 0x000100000b187984 */ /* 0x000ee80000000400 */
[----:B------:R-:W4:Y:S04]  /*0530*/  LDS.U16 R23, [R11+0x180] ;  /* 0x000180000b177984 */ /* 0x000f280000000400 */
[----:B------:R-:W5:Y:S04]  /*0540*/  LDS.U16 R20, [R11+0x200] ;  /* 0x000200000b147984 */ /* 0x000f680000000400 */
[----:B------:R-:W5:Y:S01]  /*0550*/  LDS.64 R14, [R9+0x8] ;  /* 0x00000800090e7984 */ /* 0x000f620000000a00 */
[----:B0-----:R-:W-:-:S02]  /*0560*/  HADD2.F32 R26, -RZ, R26.H0_H0 ;  /* 0x2000001aff1a7230 */ /* 0x001fc40000004100 */
[----:B-1----:R-:W-:-:S05]  /*0570*/  HADD2.F32 R21, -RZ, R16.H0_H0 ;  /* 0x20000010ff157230 */ /* 0x002fca0000004100 */
[----:B------:R-:W-:Y:S02]  /*0580*/  FFMA R26, R21, R26, R22 ;  /* 0x0000001a151a7223 */ /* 0x000fe40000000016 */
[----:B------:R-:W0:Y:S01]  /*0590*/  LDS.U16 R21, [R11+0x280] ;  /* 0x000280000b157984 */ /* 0x000e220000000400 */
[----:B------:R-:W-:Y:S02]  /*05a0*/  HADD2.F32 R27, -RZ, R16.H1_H1 ;  /* 0x30000010ff1b7230 */ /* 0x000fe40000004100 */
[----:B--2---:R-:W-:Y:S01]  /*05b0*/  HADD2.F32 R25, -RZ, R25.H0_H0 ;  /* 0x20000019ff197230 */ /* 0x004fe20000004100 */
[----:B------:R-:W-:Y:S01]  /*05c0*/  LDS.U16 R22, [R11+0x400] ;  /* 0x000400000b167984 */ /* 0x000fe20000000400 */
[----:B---3--:R-:W-:-:S03]  /*05d0*/  HADD2.F32 R24, -RZ, R24.H0_H0 ;  /* 0x20000018ff187230 */ /* 0x008fc60000004100 */
[----:B------:R-:W-:Y:S01]  /*05e0*/  FFMA R26, R27, R25, R26 ;  /* 0x000000191b1a7223 */ /* 0x000fe2000000001a */
[--C-:B------:R-:W-:Y:S01]  /*05f0*/  HADD2.F32 R27, -RZ, R17.reuse.H0_H0 ;  /* 0x20000011ff1b7230 */ /* 0x100fe20000004100 */
[----:B------:R-:W1:Y:S01]  /*0600*/  LDS.U16 R25, [R11+0x300] ;  /* 0x000300000b197984 */ /* 0x000e620000000400 */
[----:B------:R-:W-:Y:S02]  /*0610*/  HADD2.F32 R17, -RZ, R17.H1_H1 ;  /* 0x30000011ff117230 */ /* 0x000fe40000004100 */
[----:B----4-:R-:W-:Y:S02]  /*0620*/  HADD2.F32 R23, -RZ, R23.H0_H0 ;  /* 0x20000017ff177230 */ /* 0x010fe40000004100 */
[----:B------:R-:W-:Y:S02]  /*0630*/  FFMA R26, R27, R24, R26 ;  /* 0x000000181b1a7223 */ /* 0x000fe4000000001a */
[----:B------:R-:W2:Y:S02]  /*0640*/  LDS.U16 R24, [R11+0x380] ;  /* 0x000380000b187984 */ /* 0x000ea40000000400 */
[----:B------:R-:W-:Y:S01]  /*0650*/  FFMA R23, R17, R23, R26 ;  /* 0x0000001711177223 */ /* 0x000fe2000000001a */
[----:B-----5:R-:W-:Y:S01]  /*0660*/  HADD2.F32 R26, -RZ, R20.H0_H0 ;  /* 0x20000014ff1a7230 */ /* 0x020fe20000004100 */
[----:B------:R-:W3:Y:S01]  /*0670*/  LDS.64 R16, [R9+0x10] ;  /* 0x0000100009107984 */ /* 0x000ee20000000a00 */
[----:B------:R-:W-:-:S02]  /*0680*/  HADD2.F32 R20, -RZ, R14.H0_H0 ;  /* 0x2000000eff147230 */ /* 0x000fc40000004100 */
[----:B------:R-:W-:-:S03]  /*0690*/  HADD2.F32 R14, -RZ, R14.H1_H1 ;  /* 0x3000000eff0e7230 */ /* 0x000fc60000004100 */
[----:B------:R-:W-:Y:S02]  /*06a0*/  FFMA R23, R20, R26, R23 ;  /* 0x0000001a14177223 */ /* 0x000fe40000000017 */
[----:B------:R-:W4:Y:S01]  /*06b0*/  LDS.U16 R20, [R11+0x480] ;  /* 0x000480000b147984 */ /* 0x000f220000000400 */
[----:B0-----:R-:W-:-:S05]  /*06c0*/  HADD2.F32 R21, -RZ, R21.H0_H0 ;  /* 0x20000015ff157230 */ /* 0x001fca0000004100 */
[----:B------:R-:W-:Y:S02]  /*06d0*/  FFMA R14, R14, R21, R23 ;  /* 0x000000150e0e7223 */ /* 0x000fe40000000017 */
[----:B------:R-:W0:Y:S01]  /*06e0*/  LDS.U16 R23, [R11+0x500] ;  /* 0x000500000b177984 */ /* 0x000e220000000400 */
[----:B------:R-:W-:Y:S02]  /*06f0*/  HADD2.F32 R21, -RZ, R15.H0_H0 ;  /* 0x2000000fff157230 */ /* 0x000fe40000004100 */
[----:B-1----:R-:W-:Y:S02]  /*0700*/  HADD2.F32 R25, -RZ, R25.H0_H0 ;  /* 0x20000019ff197230 */ /* 0x002fe40000004100 */
[----:B------:R-:W-:-:S03]  /*0710*/  HADD2.F32 R15, -RZ, R15.H1_H1 ;  /* 0x3000000fff0f7230 */ /* 0x000fc60000004100 */
[----:B------:R-:W-:Y:S01]  /*0720*/  FFMA R14, R21, R25, R14 ;  /* 0x00000019150e7223 */ /* 0x000fe2000000000e */
[----:B--2---:R-:W-:Y:S01]  /*0730*/  HADD2.F32 R24, -RZ, R24.H0_H0 ;  /* 0x20000018ff187230 */ /* 0x004fe20000004100 */
[----:B------:R-:W1:Y:S01]  /*0740*/  LDS.U16 R25, [R11+0x580] ;  /* 0x000580000b197984 */ /* 0x000e620000000400 */
[----:B------:R-:W-:Y:S02]  /*0750*/  HADD2.F32 R26, -RZ, R22.H0_H0 ;  /* 0x20000016ff1a7230 */ /* 0x000fe40000004100 */
[--C-:B---3--:R-:W-:Y:S02]  /*0760*/  HADD2.F32 R22, -RZ, R16.reuse.H0_H0 ;  /* 0x20000010ff167230 */ /* 0x108fe40000004100 */
[----:B------:R-:W-:Y:S02]  /*0770*/  FFMA R21, R15, R24, R14 ;  /* 0x000000180f157223 */ /* 0x000fe4000000000e */
[----:B------:R-:W2:Y:S04]  /*0780*/  LDS.64 R14, [R9+0x18] ;  /* 0x00001800090e7984 */ /* 0x000ea80000000a00 */
[----:B------:R-:W3:Y:S01]  /*0790*/  LDS.U16 R24, [R11+0x600] ;  /* 0x000600000b187984 */ /* 0x000ee20000000400 */
[----:B------:R-:W-:Y:S01]  /*07a0*/  FFMA R22, R22, R26, R21 ;  /* 0x0000001a16167223 */ /* 0x000fe20000000015 */
[----:B------:R-:W-:-:S02]  /*07b0*/  HADD2.F32 R27, -RZ, R16.H1_H1 ;  /* 0x30000010ff1b7230 */ /* 0x000fc40000004100 */
[----:B------:R-:W5:Y:S01]  /*07c0*/  LDS.U16 R21, [R11+0x680] ;  /* 0x000680000b157984 */ /* 0x000f620000000400 */
[----:B----4-:R-:W-:-:S05]  /*07d0*/  HADD2.F32 R20, -RZ, R20.H0_H0 ;  /* 0x20000014ff147230 */ /* 0x010fca0000004100 */
[----:B------:R-:W-:Y:S02]  /*07e0*/  FFMA R20, R27, R20, R22 ;  /* 0x000000141b147223 */ /* 0x000fe40000000016 */
[----:B------:R-:W4:Y:S01]  /*07f0*/  LDS.U16 R22, [R11+0x700] ;  /* 0x000700000b167984 */ /* 0x000f220000000400 */
[----:B0-----:R-:W-:Y:S02]  /*0800*/  HADD2.F32 R16, -RZ, R23.H0_H0 ;  /* 0x20000017ff107230 */ /* 0x001fe40000004100 */
[----:B------:R-:W-:-:S05]  /*0810*/  HADD2.F32 R23, -RZ, R17.H0_H0 ;  /* 0x20000011ff177230 */ /* 0x000fca0000004100 */
[----:B------:R-:W-:Y:S02]  /*0820*/  FFMA R16, R23, R16, R20 ;  /* 0x0000001017107223 */ /* 0x000fe40000000014 */
[----:B------:R-:W0:Y:S01]  /*0830*/  LDS.U16 R23, [R11+0x780] ;  /* 0x000780000b177984 */ /* 0x000e220000000400 */
[----:B------:R-:W-:Y:S02]  /*0840*/  HADD2.F32 R17, -RZ, R17.H1_H1 ;  /* 0x30000011ff117230 */ /* 0x000fe40000004100 */
[----:B-1----:R-:W-:Y:S01]  /*0850*/  HADD2.F32 R25, -RZ, R25.H0_H0 ;  /* 0x20000019ff197230 */ /* 0x002fe20000004100 */
[----:B------:R-:W1:Y:S01]  /*0860*/  LDS.U16 R20, [R11+0x800] ;  /* 0x000800000b147984 */ /* 0x000e620000000400 */
[----:B--2---:R-:W-:-:S03]  /*0870*/  HADD2.F32 R26, -RZ, R14.H0_H0 ;  /* 0x2000000eff1a7230 */ /* 0x004fc60000004100 */
[----:B------:R-:W-:Y:S02]  /*0880*/  FFMA R25, R17, R25, R16 ;  /* 0x0000001911197223 */ /* 0x000fe40000000010 */
[----:B------:R-:W2:Y:S01]  /*0890*/  LDS.64 R16, [R9+0x20] ;  /* 0x0000200009107984 */ /* 0x000ea20000000a00 */
[----:B---3--:R-:W-:Y:S02]  /*08a0*/  HADD2.F32 R24, -RZ, R24.H0_H0 ;  /* 0x20000018ff187230 */ /* 0x008fe40000004100 */
[----:B------:R-:W-:Y:S02]  /*08b0*/  HADD2.F32 R14, -RZ, R14.H1_H1 ;  /* 0x3000000eff0e7230 */ /* 0x000fe40000004100 */
[----:B-----5:R-:W-:Y:S02]  /*08c0*/  HADD2.F32 R21, -RZ, R21.H0_H0 ;  /* 0x20000015ff157230 */ /* 0x020fe40000004100 */
[----:B------:R-:W-:Y:S02]  /*08d0*/  FFMA R25, R26, R24, R25 ;  /* 0x000000181a197223 */ /* 0x000fe40000000019 */
[----:B------:R-:W3:Y:S02]  /*08e0*/  LDS.U16 R24, [R11+0x880] ;  /* 0x000880000b187984 */ /* 0x000ee40000000400 */
[----:B------:R-:W-:Y:S01]  /*08f0*/  FFMA R14, R14, R21, R25 ;  /* 0x000000150e0e7223 */ /* 0x000fe20000000019 */
[----:B------:R-:W-:Y:S01]  /*0900*/  HADD2.F32 R21, -RZ, R15.H0_H0 ;  /* 0x2000000fff157230 */ /* 0x000fe20000004100 */
[----:B------:R-:W5:Y:S01]  /*0910*/  LDS.U16 R25, [R11+0x900] ;  /* 0x000900000b197984 */ /* 0x000f620000000400 */
[----:B----4-:R-:W-:-:S02]  /*0920*/  HADD2.F32 R22, -RZ, R22.H0_H0 ;  /* 0x20000016ff167230 */ /* 0x010fc40000004100 */
[----:B------:R-:W-:-:S03]  /*0930*/  HADD2.F32 R15, -RZ, R15.H1_H1 ;  /* 0x3000000fff0f7230 */ /* 0x000fc60000004100 */
[----:B------:R-:W-:Y:S02]  /*0940*/  FFMA R14, R21, R22, R14 ;  /* 0x00000016150e7223 */ /* 0x000fe4000000000e */
[----:B------:R-:W4:Y:S04]  /*0950*/  LDS.U16 R22, [R11+0x980] ;  /* 0x000980000b167984 */ /* 0x000f280000000400 */
[----:B------:R-:W4:Y:S01]  /*0960*/  LDS.U16 R21, [R11+0xa00] ;  /* 0x000a00000b157984 */ /* 0x000f220000000400 */
[----:B0-----:R-:W-:-:S05]  /*0970*/  HADD2.F32 R23, -RZ, R23.H0_H0 ;  /* 0x20000017ff177230 */ /* 0x001fca0000004100 */
[----:B------:R-:W-:Y:S02]  /*0980*/  FFMA R23, R15, R23, R14 ;  /* 0x000000170f177223 */ /* 0x000fe4000000000e */
[----:B------:R-:W0:Y:S01]  /*0990*/  LDS.64 R14, [R9+0x28] ;  /* 0x00002800090e7984 */ /* 0x000e220000000a00 */
[----:B-1----:R-:W-:Y:S02]  /*09a0*/  HADD2.F32 R26, -RZ, R20.H0_H0 ;  /* 0x20000014ff1a7230 */ /* 0x002fe40000004100 */
[--C-:B--2---:R-:W-:Y:S02]  /*09b0*/  HADD2.F32 R20, -RZ, R16.reuse.H0_H0 ;  /* 0x20000010ff147230 */ /* 0x104fe40000004100 */
[----:B------:R-:W-:-:S03]  /*09c0*/  HADD2.F32 R16, -RZ, R16.H1_H1 ;  /* 0x30000010ff107230 */ /* 0x000fc60000004100 */
[----:B------:R-:W-:Y:S02]  /*09d0*/  FFMA R23, R20, R26, R23 ;  /* 0x0000001a14177223 */ /* 0x000fe40000000017 */
[----:B------:R-:W1:Y:S01]  /*09e0*/  LDS.U16 R20, [R11+0xa80] ;  /* 0x000a80000b147984 */ /* 0x000e620000000400 */
[----:B---3--:R-:W-:-:S05]  /*09f0*/  HADD2.F32 R24, -RZ, R24.H0_H0 ;  /* 0x20000018ff187230 */ /* 0x008fca0000004100 */
[----:B------:R-:W-:Y:S01]  /*0a00*/  FFMA R16, R16, R24, R23 ;  /* 0x0000001810107223 */ /* 0x000fe20000000017 */
[----:B-----5:R-:W-:Y:S01]  /*0a10*/  HADD2.F32 R24, -RZ, R25.H0_H0 ;  /* 0x20000019ff187230 */ /* 0x020fe20000004100 */
[----:B------:R-:W2:Y:S01]  /*0a20*/  LDS.U16 R23, [R11+0xb00] ;  /* 0x000b00000b177984 */ /* 0x000ea20000000400 */
[--C-:B------:R-:W-:Y:S02]  /*0a30*/  HADD2.F32 R25, -RZ, R17.reuse.H0_H0 ;  /* 0x20000011ff197230 */ /* 0x100fe40000004100 */
[----:B------:R-:W-:Y:S02]  /*0a40*/  HADD2.F32 R17, -RZ, R17.H1_H1 ;  /* 0x30000011ff117230 */ /* 0x000fe40000004100 */
[----:B----4-:R-:W-:Y:S02]  /*0a50*/  HADD2.F32 R22, -RZ, R22.H0_H0 ;  /* 0x20000016ff167230 */ /* 0x010fe40000004100 */
[----:B------:R-:W-:Y:S02]  /*0a60*/  FFMA R16, R25, R24, R16 ;  /* 0x0000001819107223 */ /* 0x000fe40000000010 */
[----:B------:R-:W3:Y:S02]  /*0a70*/  LDS.U16 R24, [R11+0xb80] ;  /* 0x000b80000b187984 */ /* 0x000ee40000000400 */
[----:B------:R-:W-:-:S02]  /*0a80*/  FFMA R25, R17, R22, R16 ;  /* 0x0000001611197223 */ /* 0x000fc40000000010 */
[----:B------:R-:W4:Y:S01]  /*0a90*/  LDS.64 R16, [R9+0x30] ;  /* 0x0000300009107984 */ /* 0x000f220000000a00 */
[----:B------:R-:W-:-:S03]  /*0aa0*/  HADD2.F32 R21, -RZ, R21.H0_H0 ;  /* 0x20000015ff157230 */ /* 0x000fc60000004100 */
[----:B------:R-:W5:Y:S01]  /*0ab0*/  LDS.U16 R22, [R11+0xc00] ;  /* 0x000c00000b167984 */ /* 0x000f620000000400 */
[----:B0-----:R-:W-:-:S05]  /*0ac0*/  HADD2.F32 R26, -RZ, R14.H0_H0 ;  /* 0x2000000eff1a7230 */ /* 0x001fca0000004100 */
[----:B------:R-:W-:Y:S02]  /*0ad0*/  FFMA R25, R26, R21, R25 ;  /* 0x000000151a197223 */ /* 0x000fe40000000019 */
[----:B------:R-:W0:Y:S01]  /*0ae0*/  LDS.U16 R21, [R11+0xc80] ;  /* 0x000c80000b157984 */ /* 0x000e220000000400 */
[----:B------:R-:W-:Y:S02]  /*0af0*/  HADD2.F32 R14, -RZ, R14.H1_H1 ;  /* 0x3000000eff0e7230 */ /* 0x000fe40000004100 */
[----:B-1----:R-:W-:-:S05]  /*0b00*/  HADD2.F32 R20, -RZ, R20.H0_H0 ;  /* 0x20000014ff147230 */ /* 0x002fca0000004100 */
[----:B------:R-:W-:Y:S01]  /*0b10*/  FFMA R14, R14, R20, R25 ;  /* 0x000000140e0e7223 */ /* 0x000fe20000000019 */
[----:B------:R-:W-:Y:S01]  /*0b20*/  HADD2.F32 R25, -RZ, R15.H0_H0 ;  /* 0x2000000fff197230 */ /* 0x000fe20000004100 */
[----:B------:R-:W1:Y:S01]  /*0b30*/  LDS.U16 R20, [R11+0xd00] ;  /* 0x000d00000b147984 */ /* 0x000e620000000400 */
[----:B--2---:R-:W-:Y:S02]  /*0b40*/  HADD2.F32 R23, -RZ, R23.H0_H0 ;  /* 0x20000017ff177230 */ /* 0x004fe40000004100 */
[----:B------:R-:W-:-:S03]  /*0b50*/  HADD2.F32 R15, -RZ, R15.H1_H1 ;  /* 0x3000000fff0f7230 */ /* 0x000fc60000004100 */
[----:B------:R-:W-:Y:S02]  /*0b60*/  FFMA R14, R25, R23, R14 ;  /* 0x00000017190e7223 */ /* 0x000fe4000000000e */
[----:B------:R-:W2:Y:S01]  /*0b70*/  LDS.U16 R23, [R11+0xd80] ;  /* 0x000d80000b177984 */ /* 0x000ea20000000400 */
[----:B---3--:R-:W-:-:S05]  /*0b80*/  HADD2.F32 R24, -RZ, R24.H0_H0 ;  /* 0x20000018ff187230 */ /* 0x008fca0000004100 */
[----:B------:R-:W-:Y:S01]  /*0b90*/  FFMA R14, R15, R24, R14 ;  /* 0x000000180f0e7223 */ /* 0x000fe2000000000e */
[----:B----4-:R-:W-:Y:S02]  /*0ba0*/  HADD2.F32 R15, -RZ, R16.H0_H0 ;  /* 0x20000010ff0f7230 */ /* 0x010fe40000004100 */
[----:B-----5:R-:W-:Y:S02]  /*0bb0*/  HADD2.F32 R22, -RZ, R22.H0_H0 ;  /* 0x20000016ff167230 */ /* 0x020fe40000004100 */
[----:B------:R-:W-:Y:S02]  /*0bc0*/  HADD2.F32 R25, -RZ, R16.H1_H1 ;  /* 0x30000010ff197230 */ /* 0x000fe40000004100 */
[----:B------:R-:W3:Y:S01]  /*0bd0*/  LDS.U16 R16, [R11+0xe80] ;  /* 0x000e80000b107984 */ /* 0x000ee20000000400 */
[----:B------:R-:W-:-:S03]  /*0be0*/  FFMA R24, R15, R22, R14 ;  /* 0x000000160f187223 */ /* 0x000fc6000000000e */
[----:B------:R-:W4:Y:S04]  /*0bf0*/  LDS.64 R14, [R9+0x38] ;  /* 0x00003800090e7984 */ /* 0x000f280000000a00 */
[----:B------:R-:W5:Y:S01]  /*0c00*/  LDS.U16 R22, [R11+0xe00] ;  /* 0x000e00000b167984 */ /* 0x000f620000000400 */
[----:B0-----:R-:W-:-:S05]  /*0c10*/  HADD2.F32 R21, -RZ, R21.H0_H0 ;  /* 0x20000015ff157230 */ /* 0x001fca0000004100 */
[----:B------:R-:W-:Y:S02]  /*0c20*/  FFMA R25, R25, R21, R24 ;  /* 0x0000001519197223 */ /* 0x000fe40000000018 */
[----:B------:R-:W0:Y:S04]  /*0c30*/  LDS.U16 R24, [R11+0xf00] ;  /* 0x000f00000b187984 */ /* 0x000e280000000400 */
[----:B------:R-:W0:Y:S01]  /*0c40*/  LDS.U16 R21, [R11+0xf80] ;  /* 0x000f80000b157984 */ /* 0x000e220000000400 */
[----:B-1----:R-:W-:Y:S02]  /*0c50*/  HADD2.F32 R26, -RZ, R20.H0_H0 ;  /* 0x20000014ff1a7230 */ /* 0x002fe40000004100 */
[--C-:B------:R-:W-:Y:S02]  /*0c60*/  HADD2.F32 R20, -RZ, R17.reuse.H0_H0 ;  /* 0x20000011ff147230 */ /* 0x100fe40000004100 */
[----:B------:R-:W-:-:S02]  /*0c70*/  HADD2.F32 R17, -RZ, R17.H1_H1 ;  /* 0x30000011ff117230 */ /* 0x000fc40000004100 */
[----:B--2---:R-:W-:Y:S02]  /*0c80*/  HADD2.F32 R23, -RZ, R23.H0_H0 ;  /* 0x20000017ff177230 */ /* 0x004fe40000004100 */
[----:B------:R-:W-:Y:S01]  /*0c90*/  FFMA R20, R20, R26, R25 ;  /* 0x0000001a14147223 */ /* 0x000fe20000000019 */
[----:B------:R-:W-:-:S03]  /*0ca0*/  UIADD3 UR4, UPT, UPT, UR4, 0x20, URZ ;  /* 0x0000002004047890 */ /* 0x000fc6000fffe0ff */
[----:B------:R-:W-:Y:S01]  /*0cb0*/  FFMA R17, R17, R23, R20 ;  /* 0x0000001711117223 */ /* 0x000fe20000000014 */
[----:B------:R-:W-:Y:S01]  /*0cc0*/  UISETP.GE.AND UP0, UPT, UR4, UR7, UPT ;  /* 0x000000070400728c */ /* 0x000fe2000bf06270 */
[----:B---3--:R-:W-:Y:S02]  /*0cd0*/  HADD2.F32 R16, -RZ, R16.H0_H0 ;  /* 0x20000010ff107230 */ /* 0x008fe40000004100 */
[----:B----4-:R-:W-:Y:S02]  /*0ce0*/  HADD2.F32 R20, -RZ, R14.H0_H0 ;  /* 0x2000000eff147230 */ /* 0x010fe40000004100 */
[----:B-----5:R-:W-:Y:S02]  /*0cf0*/  HADD2.F32 R22, -RZ, R22.H0_H0 ;  /* 0x20000016ff167230 */ /* 0x020fe40000004100 */
[----:B------:R-:W-:-:S03]  /*0d00*/  HADD2.F32 R14, -RZ, R14.H1_H1 ;  /* 0x3000000eff0e7230 */ /* 0x000fc60000004100 */
[----:B------:R-:W-:Y:S01]  /*0d10*/  FFMA R17, R20, R22, R17 ;  /* 0x0000001614117223 */ /* 0x000fe20000000011 */
[--C-:B------:R-:W-:Y:S02]  /*0d20*/  HADD2.F32 R23, -RZ, R15.reuse.H0_H0 ;  /* 0x2000000fff177230 */ /* 0x100fe40000004100 */
[----:B0-----:R-:W-:Y:S02]  /*0d30*/  HADD2.F32 R24, -RZ, R24.H0_H0 ;  /* 0x20000018ff187230 */ /* 0x001fe40000004100 */
[----:B------:R-:W-:Y:S01]  /*0d40*/  FFMA R14, R14, R16, R17 ;  /* 0x000000100e0e7223 */ /* 0x000fe20000000011 */
[----:B------:R-:W-:Y:S02]  /*0d50*/  HADD2.F32 R15, -RZ, R15.H1_H1 ;  /* 0x3000000fff0f7230 */ /* 0x000fe40000004100 */
[----:B------:R-:W-:Y:S02]  /*0d60*/  HADD2.F32 R21, -RZ, R21.H0_H0 ;  /* 0x20000015ff157230 */ /* 0x000fe40000004100 */
[----:B------:R-:W-:Y:S01]  /*0d70*/  FFMA R14, R23, R24, R14 ;  /* 0x00000018170e7223 */ /* 0x000fe2000000000e */
[----:B------:R-:W-:-:S02]  /*0d80*/  IADD3 R8, PT, PT, R8, 0x20, RZ ;  /* 0x0000002008087810 */ /* 0x000fc40007ffe0ff */
[----:B------:R-:W-:Y:S01]  /*0d90*/  IADD3 R2, PT, PT, R2, 0x20, RZ ;  /* 0x0000002002027810 */ /* 0x000fe20007ffe0ff */
[----:B------:R-:W-:Y:S01]  /*0da0*/  FFMA R22, R15, R21, R14 ;  /* 0x000000150f167223 */ /* 0x000fe2000000000e */
[----:B------:R-:W-:Y:S02]  /*0db0*/  IADD3 R0, PT, PT, R0, 0x20, RZ ;  /* 0x0000002000007810 */ /* 0x000fe40007ffe0ff */
[----:B------:R-:W-:Y:S01]  /*0dc0*/  LEA R6, R13, R6, 0x5 ;  /* 0x000000060d067211 */ /* 0x000fe200078e28ff */
[----:B------:R-:W-:Y:S06]  /*0dd0*/  BAR.SYNC.DEFER_BLOCKING 0x0 ;  /* 0x0000000000007b1d */ /* 0x000fec0000010000 */
[----:B------:R-:W-:Y:S05]  /*0de0*/  BRA.U !UP0, `(.L_x_1) ;  /* 0xfffffff508847547 */ /* 0x000fea000b83ffff */
.L_x_0:
[----:B------:R-:W-:-:S13]  /*0df0*/  ISETP.GE.OR P0, PT, R4, UR7, P0 ;  /* 0x0000000704007c0c */ /* 0x000fda0008706670 */
[----:B------:R-:W-:Y:S05]  /*0e00*/  @P0 EXIT ;  /* 0x000000000000094d */ /* 0x000fea0003800000 */
[----:B------:R-:W0:Y:S01]  /*0e10*/  LDCU UR4, c[0x0][0x3a0] ;  /* 0x00007400ff0477ac */ /* 0x000e220008000800 */
[----:B------:R-:W1:Y:S01]  /*0e20*/  LDC.64 R8, c[0x0][0x390] ;  /* 0x0000e400ff087b82 */ /* 0x000e620000000a00 */
[----:B------:R-:W-:Y:S01]  /*0e30*/  IMAD R4, R7, UR7, R4 ;  /* 0x0000000707047c24 */ /* 0x000fe2000f8e0204 */
[----:B------:R-:W-:-:S03]  /*0e40*/  F2FP.F16.F32.PACK_AB R22, RZ, R22 ;  /* 0x00000016ff16723e */ /* 0x000fc600000000ff */
[----:B0-----:R-:W-:-:S04]  /*0e50*/  IMAD R4, R4, UR4, R3 ;  /* 0x0000000404047c24 */ /* 0x001fc8000f8e0203 */
[----:B------:R-:W-:-:S04]  /*0e60*/  IMAD R3, R4, UR13, R5 ;  /* 0x0000000d04037c24 */ /* 0x000fc8000f8e0205 */
[----:B-1----:R-:W-:-:S05]  /*0e70*/  IMAD.WIDE R2, R3, 0x2, R8 ;  /* 0x0000000203027825 */ /* 0x002fca00078e0208 */
[----:B------:R-:W-:Y:S01]  /*0e80*/  STG.E.U16 desc[UR10][R2.64], R22 ;  /* 0x0000001602007986 */ /* 0x000fe2000c10150a */
[----:B------:R-:W-:Y:S05]  /*0e90*/  EXIT ;  /* 0x000000000000794d */ /* 0x000fea0003800000 */
.L_x_2:
[----:B------:R-:W-:-:S00]  /*0ea0*/  BRA `(.L_x_2) ;  /* 0xfffffffc00fc7947 */ /* 0x000fc0000383ffff */
[----:B------:R-:W-:-:S00]  /*0eb0*/  NOP ;  /* 0x0000000000007918 */ /* 0x000fc00000000000 */
        /* <DEDUP_REMOVED lines=12> */
.L_x_6:


//--------------------- .text._ZN7adaattn7kernels14av_gemm_kernelIfEEvPKT_S4_PS2_iiii --------------------------
	.section	.text._ZN7adaattn7kernels14av_gemm_kernelIfEEvPKT_S4_PS2_iiii,"ax",@progbits
	.align	128
        .global         _ZN7adaattn7kernels14av_gemm_kernelIfEEvPKT_S4_PS2_iiii
        .type           _ZN7adaattn7kernels14av_gemm_kernelIfEEvPKT_S4_PS2_iiii,@function
        .size           _ZN7adaattn7kernels14av_gemm_kernelIfEEvPKT_S4_PS2_iiii,(.L_x_7 - _ZN7adaattn7kernels14av_gemm_kernelIfEEvPKT_S4_PS2_iiii)
        .other          _ZN7adaattn7kernels14av_gemm_kernelIfEEvPKT_S4_PS2_iiii,@"STO_CUDA_ENTRY STV_DEFAULT"
_ZN7adaattn7kernels14av_gemm_kernelIfEEvPKT_S4_PS2_iiii:
.text._ZN7adaattn7kernels14av_gemm_kernelIfEEvPKT_S4_PS2_iiii:
[----:B------:R-:W-:Y:S08]  /*0000*/  LDC R1, c[0x0][0x37c] ;  /* 0x0000df00ff017b82 */ /* 0x000ff00000000800 */
[----:B------:R-:W0:Y:S01]  /*0010*/  LDC R0, c[0x0][0x3a0] ;  /* 0x0000e800ff007b82 */ /* 0x000e220000000800 */
[----:B------:R-:W1:Y:S01]  /*0020*/  S2R R3, SR_CTAID.Z ;  /* 0x0000000000037919 */ /* 0x000e620000002700 */
[----:B------:R-:W2:Y:S01]  /*0030*/  LDCU UR7, c[0x0][0x39c] ;  /* 0x00007380ff0777ac */ /* 0x000ea20008000800 */
[----:B------:R-:W-:Y:S01]  /*0040*/  MOV R25, RZ ;  /* 0x000000ff00197202 */ /* 0x000fe20000000f00 */
[----:B------:R-:W3:Y:S01]  /*0050*/  S2R R19, SR_TID.X ;  /* 0x0000000000137919 */ /* 0x000ee20000002100 */
[----:B------:R-:W4:Y:S01]  /*0060*/  LDCU UR13, c[0x0][0x3a4] ;  /* 0x00007480ff0d77ac */ /* 0x000f220008000800 */
[----:B------:R-:W5:Y:S01]  /*0070*/  S2R R21, SR_CTAID.Y ;  /* 0x0000000000157919 */ /* 0x000f620000002600 */
[----:B------:R-:W0:Y:S01]  /*0080*/  LDCU.64 UR10, c[0x0][0x358] ;  /* 0x00006b00ff0a77ac */ /* 0x000e220008000a00 */
[----:B------:R-:W5:Y:S01]  /*0090*/  S2R R18, SR_TID.Y ;  /* 0x0000000000127919 */ /* 0x000f620000002200 */
[----:B--2---:R-:W-:Y:S01]  /*00a0*/  UISETP.GE.AND UP0, UPT, UR7, 0x1, UPT ;  /* 0x000000010700788c */ /* 0x004fe2000bf06270 */
[----:B0-----:R-:W-:-:S04]  /*00b0*/  IABS R9, R0 ;  /* 0x0000000000097213 */ /* 0x001fc80000000000 */
[----:B------:R-:W0:Y:S01]  /*00c0*/  I2F.RP R2, R9 ;  /* 0x0000000900027306 */ /* 0x000e220000209400 */
[----:B-1----:R-:W-:-:S07]  /*00d0*/  IABS R8, R3 ;  /* 0x0000000300087213 */ /* 0x002fce0000000000 */
[----:B0-----:R-:W0:Y:S01]  /*00e0*/  MUFU.RCP R2, R2 ;  /* 0x0000000200027308 */ /* 0x001e220000001000 */
[----:B-----5:R-:W-:Y:S02]  /*00f0*/  LEA R21, R21, R18, 0x6 ;  /* 0x0000001215157211 */ /* 0x020fe400078e30ff */
[----:B0-----:R-:W-:-:S05]  /*0100*/  IADD3 R4, PT, PT, R2, 0xffffffe, RZ ;  /* 0x0ffffffe02047810 */ /* 0x001fca0007ffe0ff */
[----:B------:R0:W1:Y:S02]  /*0110*/  F2I.FTZ.U32.TRUNC.NTZ R5, R4 ;  /* 0x0000000400057305 */ /* 0x000064000021f000 */
[----:B0-----:R-:W-:Y:S01]  /*0120*/  HFMA2 R4, -RZ, RZ, 0, 0 ;  /* 0x00000000ff047431 */ /* 0x001fe200000001ff */
[----:B-1----:R-:W-:-:S05]  /*0130*/  IADD3 R6, PT, PT, RZ, -R5, RZ ;  /* 0x80000005ff067210 */ /* 0x002fca0007ffe0ff */
[----:B------:R-:W-:-:S04]  /*0140*/  IMAD R7, R6, R9, RZ ;  /* 0x0000000906077224 */ /* 0x000fc800078e02ff */
[----:B------:R-:W-:Y:S02]  /*0150*/  IMAD.HI.U32 R5, R5, R7, R4 ;  /* 0x0000000705057227 */ /* 0x000fe400078e0004 */
[----:B------:R-:W3:Y:S04]  /*0160*/  S2R R7, SR_CTAID.X ;  /* 0x0000000000077919 */ /* 0x000ee80000002500 */
[----:B------:R-:W-:-:S05]  /*0170*/  IMAD.HI.U32 R6, R5, R8, RZ ;  /* 0x0000000805067227 */ /* 0x000fca00078e00ff */
[----:B------:R-:W-:-:S05]  /*0180*/  IADD3 R2, PT, PT, -R6, RZ, RZ ;  /* 0x000000ff06027210 */ /* 0x000fca0007ffe1ff */
[----:B------:R-:W-:-:S05]  /*0190*/  IMAD R2, R9, R2, R8 ;  /* 0x0000000209027224 */ /* 0x000fca00078e0208 */
[----:B------:R-:W-:-:S13]  /*01a0*/  ISETP.GT.U32.AND P2, PT, R9, R2, PT ;  /* 0x000000020900720c */ /* 0x000fda0003f44070 */
[-C--:B------:R-:W-:Y:S02]  /*01b0*/  @!P2 IADD3 R2, PT, PT, R2, -R9.reuse, RZ ;  /* 0x800000090202a210 */ /* 0x080fe40007ffe0ff */
[----:B------:R-:W-:Y:S02]  /*01c0*/  @!P2 IADD3 R6, PT, PT, R6, 0x1, RZ ;  /* 0x000000010606a810 */ /* 0x000fe40007ffe0ff */
[----:B------:R-:W-:Y:S02]  /*01d0*/  ISETP.GE.U32.AND P0, PT, R2, R9, PT ;  /* 0x000000090200720c */ /* 0x000fe40003f06070 */
[----:B------:R-:W-:Y:S02]  /*01e0*/  LOP3.LUT R2, R3, R0, RZ, 0x3c, !PT ;  /* 0x0000000003027212 */ /* 0x000fe400078e3cff */
[----:B------:R-:W-:Y:S02]  /*01f0*/  ISETP.NE.AND P2, PT, R0, RZ, PT ;  /* 0x000000ff0000720c */ /* 0x000fe40003f45270 */
[----:B------:R-:W-:-:S02]  /*0200*/  ISETP.GE.AND P1, PT, R2, RZ, PT ;  /* 0x000000ff0200720c */ /* 0x000fc40003f26270 */
[----:B---3--:R-:W-:-:S05]  /*0210*/  LEA R20, R7, R19, 0x6 ;  /* 0x0000001307147211 */ /* 0x008fca00078e30ff */
        /* <DEDUP_REMOVED lines=10> */
[----:B------:R-:W-:Y:S01]  /*02c0*/  MOV R25, RZ ;  /* 0x000000ff00197202 */ /* 0x000fe20000000f00 */
[----:B------:R-:W-:Y:S01]  /*02d0*/  IMAD R4, R3, UR7, R21 ;  /* 0x0000000703047c24 */ /* 0x000fe2000f8e0215 */
[----:B------:R-:W-:Y:S01]  /*02e0*/  UMOV UR4, 0x400 ;  /* 0x0000040000047882 */ /* 0x000fe20000000000 */
[----:B------:R-:W-:Y:S01]  /*02f0*/  IMAD R2, R2, R0, R5 ;  /* 0x0000000002027224 */ /* 0x000fe200078e0205 */
[----:B------:R-:W-:Y:S01]  /*0300*/  UIADD3 UR5, UPT, UPT, UR4, 0x2000, URZ ;  /* 0x0000200004057890 */ /* 0x000fe2000fffe0ff */
[----:B------:R-:W2:Y:S01]  /*0310*/  LDC.64 R22, c[0x0][0x380] ;  /* 0x0000e000ff167b82 */ /* 0x000ea20000000a00 */
[----:B------:R-:W3:Y:S01]  /*0320*/  LDCU UR12, c[0x0][0x3a4] ;  /* 0x00007480ff0c77ac */ /* 0x000ee20008000800 */
[----:B------:R-:W4:Y:S01]  /*0330*/  LDCU UR8, c[0x0][0x39c] ;  /* 0x00007380ff0877ac */ /* 0x000f220008000800 */
[----:B-1----:R-:W-:-:S02]  /*0340*/  IMAD R2, R2, UR9, R19 ;  /* 0x0000000902027c24 */ /* 0x002fc4000f8e0213 */
[----:B------:R-:W-:Y:S01]  /*0350*/  IMAD R17, R0, UR9, RZ ;  /* 0x0000000900117c24 */ /* 0x000fe2000f8e02ff */
[----:B0-----:R-:W-:Y:S02]  /*0360*/  ULEA UR4, UR6, UR4, 0x18 ;  /* 0x0000000406047291 */ /* 0x001fe4000f8ec0ff */
[----:B------:R-:W-:Y:S01]  /*0370*/  LEA R16, R7, R2, 0x6 ;  /* 0x0000000207107211 */ /* 0x000fe200078e30ff */
[----:B------:R-:W-:Y:S01]  /*0380*/  ULEA UR5, UR6, UR5, 0x18 ;  /* 0x0000000506057291 */ /* 0x000fe2000f8ec0ff */
[----:B------:R-:W-:Y:S02]  /*0390*/  IMAD R7, R4, UR7, R19 ;  /* 0x0000000704077c24 */ /* 0x000fe4000f8e0213 */
[----:B------:R-:W-:Y:S01]  /*03a0*/  LEA R2, R18, UR4, 0x7 ;  /* 0x0000000412027c11 */ /* 0x000fe2000f8e38ff */
[----:B------:R-:W-:Y:S02]  /*03b0*/  UMOV UR4, URZ ;  /* 0x000000ff00047c82 */ /* 0x000fe40008000000 */
[----:B------:R-:W-:-:S02]  /*03c0*/  LEA R3, R19, UR5, 0x2 ;  /* 0x0000000513037c11 */ /* 0x000fc4000f8e10ff */
[----:B------:R-:W-:Y:S02]  /*03d0*/  LEA R4, R19, R2, 0x2 ;  /* 0x0000000213047211 */ /* 0x000fe400078e10ff */
[----:B---34-:R-:W-:-:S07]  /*03e0*/  LEA R0, R18, R3, 0x8 ;  /* 0x0000000312007211 */ /* 0x018fce00078e40ff */
.L_x_4:
[----:B------:R-:W-:Y:S01]  /*03f0*/  ISETP.GE.AND P1, PT, R20, UR12, PT ;  /* 0x0000000c14007c0c */ /* 0x000fe2000bf26270 */
[----:B------:R-:W-:Y:S01]  /*0400*/  UMOV UR7, UR8 ;  /* 0x0000000800077c82 */ /* 0x000fe20008000000 */
[----:B------:R-:W-:Y:S01]  /*0410*/  HFMA2 R29, -RZ, RZ, 0, 0 ;  /* 0x00000000ff1d7431 */ /* 0x000fe200000001ff */
[----:B------:R-:W-:Y:S01]  /*0420*/  ISETP.GE.AND P2, PT, R19, UR7, PT ;  /* 0x0000000713007c0c */ /* 0x000fe2000bf46270 */
[----:B--2---:R-:W-:Y:S01]  /*0430*/  IMAD.WIDE R8, R7, 0x4, R22 ;  /* 0x0000000407087825 */ /* 0x004fe200078e0216 */
[----:B------:R-:W-:Y:S02]  /*0440*/  ISETP.GE.OR P1, PT, R18, UR7, P1 ;  /* 0x0000000712007c0c */ /* 0x000fe40008f26670 */
[----:B------:R-:W-:Y:S02]  /*0450*/  ISETP.GE.U32.OR P2, PT, R21, UR7, P2 ;  /* 0x0000000715007c0c */ /* 0x000fe40009746470 */
[----:B------:R-:W-:-:S09]  /*0460*/  MOV R24, RZ ;  /* 0x000000ff00187202 */ /* 0x000fd20000000f00 */
[----:B------:R-:W0:Y:S02]  /*0470*/  @!P1 LDC.64 R10, c[0x0][0x388] ;  /* 0x0000e200ff0a9b82 */ /* 0x000e240000000a00 */
[----:B------:R-:W2:Y:S01]  /*0480*/  @!P2 LDG.E.CONSTANT R29, desc[UR10][R8.64] ;  /* 0x0000000a081da981 */ /* 0x000ea2000c1e9900 */
[----:B0-----:R-:W-:-:S05]  /*0490*/  @!P1 IMAD.WIDE R10, R16, 0x4, R10 ;  /* 0x00000004100a9825 */ /* 0x001fca00078e020a */
[----:B------:R-:W3:Y:S04]  /*04a0*/  @!P1 LDG.E.CONSTANT R24, desc[UR10][R10.64] ;  /* 0x0000000a0a189981 */ /* 0x000ee8000c1e9900 */
[----:B--2---:R-:W-:Y:S04]  /*04b0*/  STS [R4], R29 ;  /* 0x0000001d04007388 */ /* 0x004fe80000000800 */
[----:B---3--:R-:W-:Y:S01]  /*04c0*/  STS [R0], R24 ;  /* 0x0000001800007388 */ /* 0x008fe20000000800 */
[----:B------:R-:W-:Y:S06]  /*04d0*/  BAR.SYNC.DEFER_BLOCKING 0x0 ;  /* 0x0000000000007b1d */ /* 0x000fec0000010000 */
[----:B------:R-:W-:Y:S04]  /*04e0*/  LDS R26, [R3] ;  /* 0x00000000031a7984 */ /* 0x000fe80000000800 */
[----:B------:R-:W0:Y:S04]  /*04f0*/  LDS.128 R12, [R2] ;  /* 0x00000000020c7984 */ /* 0x000e280000000c00 */
[----:B------:R-:W1:Y:S04]  /*0500*/  LDS R28, [R3+0x100] ;  /* 0x00010000031c7984 */ /* 0x000e680000000800 */
[----:B------:R-:W2:Y:S04]  /*0510*/  LDS R27, [R3+0x200] ;  /* 0x00020000031b7984 */ /* 0x000ea80000000800 */
[----:B------:R-:W-:Y:S04]  /*0520*/  LDS.128 R8, [R2+0x10] ;  /* 0x0000100002087984 */ /* 0x000fe80000000c00 */
[----:B------:R-:W-:Y:S01]  /*0530*/  LDS R24, [R3+0x500] ;  /* 0x0005000003187984 */ /* 0x000fe20000000800 */
[----:B0-----:R-:W-:-:S03]  /*0540*/  FFMA R26, R12, R26, R25 ;  /* 0x0000001a0c1a7223 */ /* 0x001fc60000000019 */
[----:B------:R-:W0:Y:S01]  /*0550*/  LDS R12, [R3+0x300] ;  /* 0x00030000030c7984 */ /* 0x000e220000000800 */
[----:B-1----:R-:W-:-:S03]  /*0560*/  FFMA R26, R28, R13, R26 ;  /* 0x0000000d1c1a7223 */ /* 0x002fc6000000001a */
[----:B------:R-:W1:Y:S01]  /*0570*/  LDS R13, [R3+0x400] ;  /* 0x00040000030d7984 */ /* 0x000e620000000800 */
[----:B--2---:R-:W-:-:S03]  /*0580*/  FFMA R27, R27, R14, R26 ;  /* 0x0000000e1b1b7223 */ /* 0x004fc6000000001a */
[----:B------:R-:W2:Y:S01]  /*0590*/  LDS R25, [R3+0x600] ;  /* 0x0006000003197984 */ /* 0x000ea20000000800 */
[----:B0-----:R-:W-:-:S03]  /*05a0*/  FFMA R15, R12, R15, R27 ;  /* 0x0000000f0c0f7223 */ /* 0x001fc6000000001b */
[----:B------:R-:W-:Y:S01]  /*05b0*/  LDS R27, [R3+0x800] ;  /* 0x00080000031b7984 */ /* 0x000fe20000000800 */
[----:B-1----:R-:W-:-:S03]  /*05c0*/  FFMA R13, R8, R13, R15 ;  /* 0x0000000d080d7223 */ /* 0x002fc6000000000f */
[----:B------:R-:W0:Y:S01]  /*05d0*/  LDS R8, [R3+0x700] ;  /* 0x0007000003087984 */ /* 0x000e220000000800 */
[----:B------:R-:W-:-:S03]  /*05e0*/  FFMA R26, R24, R9, R13 ;  /* 0x00000009181a7223 */ /* 0x000fc6000000000d */
[----:B------:R-:W1:Y:S04]  /*05f0*/  LDS.128 R12, [R2+0x20] ;  /* 0x00002000020c7984 */ /* 0x000e680000000c00 */
[----:B------:R-:W3:Y:S01]  /*0600*/  LDS R24, [R3+0x900] ;  /* 0x0009000003187984 */ /* 0x000ee20000000800 */
[----:B--2---:R-:W-:-:S03]  /*0610*/  FFMA R9, R25, R10, R26 ;  /* 0x0000000a19097223 */ /* 0x004fc6000000001a */
[----:B------:R-:W2:Y:S01]  /*0620*/  LDS R25, [R3+0xa00] ;  /* 0x000a000003197984 */ /* 0x000ea20000000800 */
[----:B0-----:R-:W-:-:S04]  /*0630*/  FFMA R9, R8, R11, R9 ;  /* 0x0000000b08097223 */ /* 0x001fc80000000009 */
[----:B-1----:R-:W-:Y:S02]  /*0640*/  FFMA R9, R12, R27, R9 ;  /* 0x0000001b0c097223 */ /* 0x002fe40000000009 */
[----:B------:R-:W0:Y:S02]  /*0650*/  LDS R12, [R3+0xb00] ;  /* 0x000b0000030c7984 */ /* 0x000e240000000800 */
[----:B---3--:R-:W-:Y:S02]  /*0660*/  FFMA R26, R24, R13, R9 ;  /* 0x0000000d181a7223 */ /* 0x008fe40000000009 */
[----:B------:R-:W-:Y:S04]  /*0670*/  LDS R27, [R3+0xc00] ;  /* 0x000c0000031b7984 */ /* 0x000fe80000000800 */
        /* <DEDUP_REMOVED lines=36> */
[----:B------:R-:W1:Y:S01]  /*08c0*/  LDS.128 R8, [R2+0x70] ;  /* 0x0000700002087984 */ /* 0x000e620000000c00 */
[----:B--2---:R-:W-:-:S03]  /*08d0*/  FFMA R25, R25, R14, R24 ;  /* 0x0000000e19197223 */ /* 0x004fc60000000018 */
[----:B------:R-:W2:Y:S04]  /*08e0*/  LDS R27, [R3+0x1d00] ;  /* 0x001d0000031b7984 */ /* 0x000ea80000000800 */
[----:B------:R-:W3:Y:S04]  /*08f0*/  LDS R24, [R3+0x1e00] ;  /* 0x001e000003187984 */ /* 0x000ee80000000800 */
[----:B------:R-:W4:Y:S01]  /*0900*/  LDS R14, [R3+0x1f00] ;  /* 0x001f0000030e7984 */ /* 0x000f220000000800 */
[----:B------:R-:W-:-:S04]  /*0910*/  UIADD3 UR4, UPT, UPT, UR4, 0x20, URZ ;  /* 0x0000002004047890 */ /* 0x000fc8000fffe0ff */
[----:B------:R-:W-:Y:S01]  /*0920*/  UISETP.GE.AND UP0, UPT, UR4, UR7, UPT ;  /* 0x000000070400728c */ /* 0x000fe2000bf06270 */
[----:B0-----:R-:W-:-:S04]  /*0930*/  FFMA R15, R12, R15, R25 ;  /* 0x0000000f0c0f7223 */ /* 0x001fc80000000019 */
[----:B-1----:R-:W-:-:S04]  /*0940*/  FFMA R8, R8, R13, R15 ;  /* 0x0000000d08087223 */ /* 0x002fc8000000000f */
[----:B--2---:R-:W-:-:S04]  /*0950*/  FFMA R9, R27, R9, R8 ;  /* 0x000000091b097223 */ /* 0x004fc80000000008 */
[----:B---3--:R-:W-:Y:S01]  /*0960*/  FFMA R9, R24, R10, R9 ;  /* 0x0000000a18097223 */ /* 0x008fe20000000009 */
[----:B------:R-:W-:Y:S02]  /*0970*/  IADD3 R7, PT, PT, R7, 0x20, RZ ;  /* 0x0000002007077810 */ /* 0x000fe40007ffe0ff */
[----:B------:R-:W-:Y:S01]  /*0980*/  IADD3 R18, PT, PT, R18, 0x20, RZ ;  /* 0x0000002012127810 */ /* 0x000fe20007ffe0ff */
[----:B----4-:R-:W-:Y:S01]  /*0990*/  FFMA R25, R14, R11, R9 ;  /* 0x0000000b0e197223 */ /* 0x010fe20000000009 */
[----:B------:R-:W-:Y:S02]  /*09a0*/  IADD3 R19, PT, PT, R19, 0x20, RZ ;  /* 0x0000002013137810 */ /* 0x000fe40007ffe0ff */
[----:B------:R-:W-:Y:S01]  /*09b0*/  LEA R16, R17, R16, 0x5 ;  /* 0x0000001011107211 */ /* 0x000fe200078e28ff */
[----:B------:R-:W-:Y:S06]  /*09c0*/  BAR.SYNC.DEFER_BLOCKING 0x0 ;  /* 0x0000000000007b1d */ /* 0x000fec0000010000 */
[----:B------:R-:W-:Y:S05]  /*09d0*/  BRA.U !UP0, `(.L_x_4) ;  /* 0xfffffff908847547 */ /* 0x000fea000b83ffff */
.L_x_3:
[----:B------:R-:W-:-:S13]  /*09e0*/  ISETP.GE.OR P0, PT, R21, UR7, P0 ;  /* 0x0000000715007c0c */ /* 0x000fda0008706670 */
[----:B------:R-:W-:Y:S05]  /*09f0*/  @P0 EXIT ;  /* 0x000000000000094d */ /* 0x000fea0003800000 */
[----:B------:R-:W0:Y:S01]  /*0a00*/  LDCU UR4, c[0x0][0x3a0] ;  /* 0x00007400ff0477ac */ /* 0x000e220008000800 */
[----:B------:R-:W1:Y:S01]  /*0a10*/  LDC.64 R2, c[0x0][0x390] ;  /* 0x0000e400ff027b82 */ /* 0x000e620000000a00 */
[----:B------:R-:W-:-:S04]  /*0a20*/  IMAD R6, R6, UR7, R21 ;  /* 0x0000000706067c24 */ /* 0x000fc8000f8e0215 */
[----:B0-----:R-:W-:-:S04]  /*0a30*/  IMAD R5, R6, UR4, R5 ;  /* 0x0000000406057c24 */ /* 0x001fc8000f8e0205 */
[----:B------:R-:W-:-:S04]  /*0a40*/  IMAD R5, R5, UR13, R20 ;  /* 0x0000000d05057c24 */ /* 0x000fc8000f8e0214 */
[----:B-1----:R-:W-:-:S05]  /*0a50*/  IMAD.WIDE R2, R5, 0x4, R2 ;  /* 0x0000000405027825 */ /* 0x002fca00078e0202 */
[----:B------:R-:W-:Y:S01]  /*0a60*/  STG.E desc[UR10][R2.64], R25 ;  /* 0x0000001902007986 */ /* 0x000fe2000c10190a */
[----:B------:R-:W-:Y:S05]  /*0a70*/  EXIT ;  /* 0x000000000000794d */ /* 0x000fea0003800000 */
.L_x_5:
        /* <DEDUP_REMOVED lines=16> */
.L_x_7:


//--------------------- .nv.shared._ZN7adaattn7kernels14av_gemm_kernelI6__halfEEvPKT_S5_PS3_iiii --------------------------
	.section	.nv.shared._ZN7adaattn7kernels14av_gemm_kernelI6__halfEEvPKT_S5_PS3_iiii,"aw",@nobits
	.sectionflags	@""
	.align	2
.nv.shared._ZN7adaattn7kernels14av_gemm_kernelI6__halfEEvPKT_S5_PS3_iiii:
	.zero		9216


//--------------------- .nv.shared.reserved.0     --------------------------
	.section	.nv.shared.reserved.0,"aw",@nobits
	.weak		__nv_reservedSMEM_offset_0_alias
	.size		__nv_reservedSMEM_offset_0_alias, 0, 64
	.other		__nv_reservedSMEM_offset_0_alias,@"STO_CUDA_RESERVED_SHARED STV_DEFAULT"
__nv_reservedSMEM_offset_0_alias:
	.zero		0
	.zero		64


//--------------------- .nv.shared._ZN7adaattn7kernels14av_gemm_kernelIfEEvPKT_S4_PS2_iiii --------------------------
	.section	.nv.shared._ZN7adaattn7kernels14av_gemm_kernelIfEEvPKT_S4_PS2_iiii,"aw",@nobits
	.sectionflags	@""
	.align	4
.nv.shared._ZN7adaattn7kernels14av_gemm_kernelIfEEvPKT_S4_PS2_iiii:
	.zero		17408


//--------------------- .nv.constant0._ZN7adaattn7kernels14av_gemm_kernelI6__halfEEvPKT_S5_PS3_iiii --------------------------
	.section	.nv.constant0._ZN7adaattn7kernels14av_gemm_kernelI6__halfEEvPKT_S5_PS3_iiii,"a",@progbits
	.sectionflags	@""
	.align	4
.nv.constant0._ZN7adaattn7kernels14av_gemm_kernelI6__halfEEvPKT_S5_PS3_iiii:
	.zero		936


//--------------------- .nv.constant0._ZN7adaattn7kernels14av_gemm_kernelIfEEvPKT_S4_PS2_iiii --------------------------
	.section	.nv.constant0._ZN7adaattn7kernels14av_gemm_kernelIfEEvPKT_S4_PS2_iiii,"a",@progbits
	.sectionflags	@""
	.align	4
.nv.constant0._ZN7adaattn7kernels14av_gemm_kernelIfEEvPKT_S4_PS2_iiii:
	.zero		936


//--------------------- SYMBOLS --------------------------

	.type		.nv.reservedSmem.offset0,@object
	.size		.nv.reservedSmem.offset0,0x4
	.type		.nv.reservedSmem.cap,@object
	.size		.nv.reservedSmem.cap,0x4
